//
// Generated by NVIDIA NVVM Compiler
//
// Compiler Build ID: CL-36424714
// Cuda compilation tools, release 13.0, V13.0.88
// Based on NVVM 20.0.0
//

.version 9.0
.target sm_100
.address_size 64

	// .globl	_Z16initializeMatrixPfij
.global .align 4 .b8 precalc_xorwow_matrix[102400];
.global .align 4 .b8 precalc_xorwow_offset_matrix[102400];
.global .align 4 .b8 mrg32k3aM1[2304];
.global .align 4 .b8 mrg32k3aM2[2304];
.global .align 4 .b8 mrg32k3aM1SubSeq[2016];
.global .align 4 .b8 mrg32k3aM2SubSeq[2016];
.global .align 4 .b8 mrg32k3aM1Seq[2304];
.global .align 4 .b8 mrg32k3aM2Seq[2304];
.const .align 8 .b8 __cr_lgamma_table[72];

.visible .entry _Z16initializeMatrixPfij(
	.param .u64 .ptr .align 1 _Z16initializeMatrixPfij_param_0,
	.param .u32 _Z16initializeMatrixPfij_param_1,
	.param .u32 _Z16initializeMatrixPfij_param_2
)
{
	.local .align 8 .b8 	__local_depot0[48];
	.reg .b64 	%SP;
	.reg .b64 	%SPL;
	.reg .pred 	%p<64>;
	.reg .b32 	%r<1203>;
	.reg .b32 	%f<4>;
	.reg .b64 	%rd<27>;

	mov.u64 	%SPL, __local_depot0;
	ld.param.u64 	%rd10, [_Z16initializeMatrixPfij_param_0];
	ld.param.u32 	%r544, [_Z16initializeMatrixPfij_param_1];
	ld.param.u32 	%r543, [_Z16initializeMatrixPfij_param_2];
	mov.u32 	%r545, %ctaid.x;
	mov.u32 	%r546, %ntid.x;
	mov.u32 	%r547, %tid.x;
	mad.lo.s32 	%r1, %r545, %r546, %r547;
	mov.u32 	%r548, %ctaid.y;
	mov.u32 	%r549, %ntid.y;
	mov.u32 	%r550, %tid.y;
	mad.lo.s32 	%r551, %r548, %r549, %r550;
	max.s32 	%r552, %r1, %r551;
	setp.ge.s32 	%p1, %r552, %r544;
	@%p1 bra 	$L__BB0_117;
	add.u64 	%rd1, %SPL, 0;
	mad.lo.s32 	%r553, %r544, %r551, %r1;
	cvt.s64.s32 	%rd2, %r553;
	xor.b32  	%r554, %r543, -1429050551;
	mul.lo.s32 	%r3, %r554, 1099087573;
	add.s32 	%r555, %r3, -638133224;
	add.s32 	%r939, %r3, 123456789;
	st.local.v2.u32 	[%rd1], {%r555, %r939};
	xor.b32  	%r556, %r3, 362436069;
	mov.b32 	%r557, -123459836;
	st.local.v2.u32 	[%rd1+8], {%r556, %r557};
	add.s32 	%r935, %r3, 5783321;
	mov.b32 	%r558, -589760388;
	st.local.v2.u32 	[%rd1+16], {%r558, %r935};
	setp.eq.s32 	%p2, %r553, 0;
	@%p2 bra 	$L__BB0_116;
	mov.b32 	%r922, 0;
	mov.u64 	%rd13, precalc_xorwow_matrix;
	mov.u64 	%rd26, %rd2;
$L__BB0_3:
	mov.u64 	%rd3, %rd26;
	and.b64  	%rd4, %rd3, 3;
	setp.eq.s64 	%p3, %rd4, 0;
	@%p3 bra 	$L__BB0_115;
	mul.wide.u32 	%rd12, %r922, 3200;
	add.s64 	%rd5, %rd13, %rd12;
	mov.b32 	%r935, 0;
	mov.u32 	%r936, %r935;
	mov.u32 	%r937, %r935;
	mov.u32 	%r938, %r935;
	mov.u32 	%r939, %r935;
	mov.u32 	%r928, %r935;
$L__BB0_5:
	mul.wide.u32 	%rd14, %r928, 4;
	add.s64 	%rd15, %rd1, %rd14;
	ld.local.u32 	%r15, [%rd15+4];
	shl.b32 	%r16, %r928, 5;
	mov.b32 	%r934, 0;
$L__BB0_6:
	.pragma "nounroll";
	shr.u32 	%r562, %r15, %r934;
	and.b32  	%r563, %r562, 1;
	setp.eq.b32 	%p4, %r563, 1;
	not.pred 	%p5, %p4;
	add.s32 	%r564, %r16, %r934;
	mul.lo.s32 	%r565, %r564, 5;
	mul.wide.u32 	%rd16, %r565, 4;
	add.s64 	%rd6, %rd5, %rd16;
	@%p5 bra 	$L__BB0_8;
	ld.global.u32 	%r566, [%rd6];
	xor.b32  	%r939, %r939, %r566;
	ld.global.u32 	%r567, [%rd6+4];
	xor.b32  	%r938, %r938, %r567;
	ld.global.u32 	%r568, [%rd6+8];
	xor.b32  	%r937, %r937, %r568;
	ld.global.u32 	%r569, [%rd6+12];
	xor.b32  	%r936, %r936, %r569;
	ld.global.u32 	%r570, [%rd6+16];
	xor.b32  	%r935, %r935, %r570;
$L__BB0_8:
	and.b32  	%r572, %r562, 2;
	setp.eq.s32 	%p6, %r572, 0;
	@%p6 bra 	$L__BB0_10;
	ld.global.u32 	%r573, [%rd6+20];
	xor.b32  	%r939, %r939, %r573;
	ld.global.u32 	%r574, [%rd6+24];
	xor.b32  	%r938, %r938, %r574;
	ld.global.u32 	%r575, [%rd6+28];
	xor.b32  	%r937, %r937, %r575;
	ld.global.u32 	%r576, [%rd6+32];
	xor.b32  	%r936, %r936, %r576;
	ld.global.u32 	%r577, [%rd6+36];
	xor.b32  	%r935, %r935, %r577;
$L__BB0_10:
	and.b32  	%r579, %r562, 4;
	setp.eq.s32 	%p7, %r579, 0;
	@%p7 bra 	$L__BB0_12;
	ld.global.u32 	%r580, [%rd6+40];
	xor.b32  	%r939, %r939, %r580;
	ld.global.u32 	%r581, [%rd6+44];
	xor.b32  	%r938, %r938, %r581;
	ld.global.u32 	%r582, [%rd6+48];
	xor.b32  	%r937, %r937, %r582;
	ld.global.u32 	%r583, [%rd6+52];
	xor.b32  	%r936, %r936, %r583;
	ld.global.u32 	%r584, [%rd6+56];
	xor.b32  	%r935, %r935, %r584;
$L__BB0_12:
	and.b32  	%r586, %r562, 8;
	setp.eq.s32 	%p8, %r586, 0;
	@%p8 bra 	$L__BB0_14;
	ld.global.u32 	%r587, [%rd6+60];
	xor.b32  	%r939, %r939, %r587;
	ld.global.u32 	%r588, [%rd6+64];
	xor.b32  	%r938, %r938, %r588;
	ld.global.u32 	%r589, [%rd6+68];
	xor.b32  	%r937, %r937, %r589;
	ld.global.u32 	%r590, [%rd6+72];
	xor.b32  	%r936, %r936, %r590;
	ld.global.u32 	%r591, [%rd6+76];
	xor.b32  	%r935, %r935, %r591;
$L__BB0_14:
	and.b32  	%r593, %r562, 16;
	setp.eq.s32 	%p9, %r593, 0;
	@%p9 bra 	$L__BB0_16;
	ld.global.u32 	%r594, [%rd6+80];
	xor.b32  	%r939, %r939, %r594;
	ld.global.u32 	%r595, [%rd6+84];
	xor.b32  	%r938, %r938, %r595;
	ld.global.u32 	%r596, [%rd6+88];
	xor.b32  	%r937, %r937, %r596;
	ld.global.u32 	%r597, [%rd6+92];
	xor.b32  	%r936, %r936, %r597;
	ld.global.u32 	%r598, [%rd6+96];
	xor.b32  	%r935, %r935, %r598;
$L__BB0_16:
	and.b32  	%r600, %r562, 32;
	setp.eq.s32 	%p10, %r600, 0;
	@%p10 bra 	$L__BB0_18;
	ld.global.u32 	%r601, [%rd6+100];
	xor.b32  	%r939, %r939, %r601;
	ld.global.u32 	%r602, [%rd6+104];
	xor.b32  	%r938, %r938, %r602;
	ld.global.u32 	%r603, [%rd6+108];
	xor.b32  	%r937, %r937, %r603;
	ld.global.u32 	%r604, [%rd6+112];
	xor.b32  	%r936, %r936, %r604;
	ld.global.u32 	%r605, [%rd6+116];
	xor.b32  	%r935, %r935, %r605;
$L__BB0_18:
	and.b32  	%r607, %r562, 64;
	setp.eq.s32 	%p11, %r607, 0;
	@%p11 bra 	$L__BB0_20;
	ld.global.u32 	%r608, [%rd6+120];
	xor.b32  	%r939, %r939, %r608;
	ld.global.u32 	%r609, [%rd6+124];
	xor.b32  	%r938, %r938, %r609;
	ld.global.u32 	%r610, [%rd6+128];
	xor.b32  	%r937, %r937, %r610;
	ld.global.u32 	%r611, [%rd6+132];
	xor.b32  	%r936, %r936, %r611;
	ld.global.u32 	%r612, [%rd6+136];
	xor.b32  	%r935, %r935, %r612;
$L__BB0_20:
	and.b32  	%r614, %r562, 128;
	setp.eq.s32 	%p12, %r614, 0;
	@%p12 bra 	$L__BB0_22;
	ld.global.u32 	%r615, [%rd6+140];
	xor.b32  	%r939, %r939, %r615;
	ld.global.u32 	%r616, [%rd6+144];
	xor.b32  	%r938, %r938, %r616;
	ld.global.u32 	%r617, [%rd6+148];
	xor.b32  	%r937, %r937, %r617;
	ld.global.u32 	%r618, [%rd6+152];
	xor.b32  	%r936, %r936, %r618;
	ld.global.u32 	%r619, [%rd6+156];
	xor.b32  	%r935, %r935, %r619;
$L__BB0_22:
	and.b32  	%r621, %r562, 256;
	setp.eq.s32 	%p13, %r621, 0;
	@%p13 bra 	$L__BB0_24;
	ld.global.u32 	%r622, [%rd6+160];
	xor.b32  	%r939, %r939, %r622;
	ld.global.u32 	%r623, [%rd6+164];
	xor.b32  	%r938, %r938, %r623;
	ld.global.u32 	%r624, [%rd6+168];
	xor.b32  	%r937, %r937, %r624;
	ld.global.u32 	%r625, [%rd6+172];
	xor.b32  	%r936, %r936, %r625;
	ld.global.u32 	%r626, [%rd6+176];
	xor.b32  	%r935, %r935, %r626;
$L__BB0_24:
	and.b32  	%r628, %r562, 512;
	setp.eq.s32 	%p14, %r628, 0;
	@%p14 bra 	$L__BB0_26;
	ld.global.u32 	%r629, [%rd6+180];
	xor.b32  	%r939, %r939, %r629;
	ld.global.u32 	%r630, [%rd6+184];
	xor.b32  	%r938, %r938, %r630;
	ld.global.u32 	%r631, [%rd6+188];
	xor.b32  	%r937, %r937, %r631;
	ld.global.u32 	%r632, [%rd6+192];
	xor.b32  	%r936, %r936, %r632;
	ld.global.u32 	%r633, [%rd6+196];
	xor.b32  	%r935, %r935, %r633;
$L__BB0_26:
	and.b32  	%r635, %r562, 1024;
	setp.eq.s32 	%p15, %r635, 0;
	@%p15 bra 	$L__BB0_28;
	ld.global.u32 	%r636, [%rd6+200];
	xor.b32  	%r939, %r939, %r636;
	ld.global.u32 	%r637, [%rd6+204];
	xor.b32  	%r938, %r938, %r637;
	ld.global.u32 	%r638, [%rd6+208];
	xor.b32  	%r937, %r937, %r638;
	ld.global.u32 	%r639, [%rd6+212];
	xor.b32  	%r936, %r936, %r639;
	ld.global.u32 	%r640, [%rd6+216];
	xor.b32  	%r935, %r935, %r640;
$L__BB0_28:
	and.b32  	%r642, %r562, 2048;
	setp.eq.s32 	%p16, %r642, 0;
	@%p16 bra 	$L__BB0_30;
	ld.global.u32 	%r643, [%rd6+220];
	xor.b32  	%r939, %r939, %r643;
	ld.global.u32 	%r644, [%rd6+224];
	xor.b32  	%r938, %r938, %r644;
	ld.global.u32 	%r645, [%rd6+228];
	xor.b32  	%r937, %r937, %r645;
	ld.global.u32 	%r646, [%rd6+232];
	xor.b32  	%r936, %r936, %r646;
	ld.global.u32 	%r647, [%rd6+236];
	xor.b32  	%r935, %r935, %r647;
$L__BB0_30:
	and.b32  	%r649, %r562, 4096;
	setp.eq.s32 	%p17, %r649, 0;
	@%p17 bra 	$L__BB0_32;
	ld.global.u32 	%r650, [%rd6+240];
	xor.b32  	%r939, %r939, %r650;
	ld.global.u32 	%r651, [%rd6+244];
	xor.b32  	%r938, %r938, %r651;
	ld.global.u32 	%r652, [%rd6+248];
	xor.b32  	%r937, %r937, %r652;
	ld.global.u32 	%r653, [%rd6+252];
	xor.b32  	%r936, %r936, %r653;
	ld.global.u32 	%r654, [%rd6+256];
	xor.b32  	%r935, %r935, %r654;
$L__BB0_32:
	and.b32  	%r656, %r562, 8192;
	setp.eq.s32 	%p18, %r656, 0;
	@%p18 bra 	$L__BB0_34;
	ld.global.u32 	%r657, [%rd6+260];
	xor.b32  	%r939, %r939, %r657;
	ld.global.u32 	%r658, [%rd6+264];
	xor.b32  	%r938, %r938, %r658;
	ld.global.u32 	%r659, [%rd6+268];
	xor.b32  	%r937, %r937, %r659;
	ld.global.u32 	%r660, [%rd6+272];
	xor.b32  	%r936, %r936, %r660;
	ld.global.u32 	%r661, [%rd6+276];
	xor.b32  	%r935, %r935, %r661;
$L__BB0_34:
	and.b32  	%r663, %r562, 16384;
	setp.eq.s32 	%p19, %r663, 0;
	@%p19 bra 	$L__BB0_36;
	ld.global.u32 	%r664, [%rd6+280];
	xor.b32  	%r939, %r939, %r664;
	ld.global.u32 	%r665, [%rd6+284];
	xor.b32  	%r938, %r938, %r665;
	ld.global.u32 	%r666, [%rd6+288];
	xor.b32  	%r937, %r937, %r666;
	ld.global.u32 	%r667, [%rd6+292];
	xor.b32  	%r936, %r936, %r667;
	ld.global.u32 	%r668, [%rd6+296];
	xor.b32  	%r935, %r935, %r668;
$L__BB0_36:
	and.b32  	%r670, %r562, 32768;
	setp.eq.s32 	%p20, %r670, 0;
	@%p20 bra 	$L__BB0_38;
	ld.global.u32 	%r671, [%rd6+300];
	xor.b32  	%r939, %r939, %r671;
	ld.global.u32 	%r672, [%rd6+304];
	xor.b32  	%r938, %r938, %r672;
	ld.global.u32 	%r673, [%rd6+308];
	xor.b32  	%r937, %r937, %r673;
	ld.global.u32 	%r674, [%rd6+312];
	xor.b32  	%r936, %r936, %r674;
	ld.global.u32 	%r675, [%rd6+316];
	xor.b32  	%r935, %r935, %r675;
$L__BB0_38:
	add.s32 	%r934, %r934, 16;
	setp.ne.s32 	%p21, %r934, 32;
	@%p21 bra 	$L__BB0_6;
	mad.lo.s32 	%r676, %r928, -31, %r16;
	add.s32 	%r928, %r676, 1;
	setp.ne.s32 	%p22, %r928, 5;
	@%p22 bra 	$L__BB0_5;
	st.local.u32 	[%rd1+4], %r939;
	st.local.v2.u32 	[%rd1+8], {%r938, %r937};
	st.local.v2.u32 	[%rd1+16], {%r936, %r935};
	setp.eq.s64 	%p23, %rd4, 1;
	@%p23 bra 	$L__BB0_115;
	mov.b32 	%r935, 0;
	mov.u32 	%r1028, %r935;
	mov.u32 	%r1029, %r935;
	mov.u32 	%r1030, %r935;
	mov.u32 	%r939, %r935;
	mov.u32 	%r1020, %r935;
$L__BB0_42:
	mul.wide.u32 	%rd17, %r1020, 4;
	add.s64 	%rd18, %rd1, %rd17;
	ld.local.u32 	%r191, [%rd18+4];
	shl.b32 	%r192, %r1020, 5;
	mov.b32 	%r1026, 0;
$L__BB0_43:
	.pragma "nounroll";
	shr.u32 	%r679, %r191, %r1026;
	and.b32  	%r680, %r679, 1;
	setp.eq.b32 	%p24, %r680, 1;
	not.pred 	%p25, %p24;
	add.s32 	%r681, %r192, %r1026;
	mul.lo.s32 	%r682, %r681, 5;
	mul.wide.u32 	%rd19, %r682, 4;
	add.s64 	%rd7, %rd5, %rd19;
	@%p25 bra 	$L__BB0_45;
	ld.global.u32 	%r683, [%rd7];
	xor.b32  	%r939, %r939, %r683;
	ld.global.u32 	%r684, [%rd7+4];
	xor.b32  	%r1030, %r1030, %r684;
	ld.global.u32 	%r685, [%rd7+8];
	xor.b32  	%r1029, %r1029, %r685;
	ld.global.u32 	%r686, [%rd7+12];
	xor.b32  	%r1028, %r1028, %r686;
	ld.global.u32 	%r687, [%rd7+16];
	xor.b32  	%r935, %r935, %r687;
$L__BB0_45:
	and.b32  	%r689, %r679, 2;
	setp.eq.s32 	%p26, %r689, 0;
	@%p26 bra 	$L__BB0_47;
	ld.global.u32 	%r690, [%rd7+20];
	xor.b32  	%r939, %r939, %r690;
	ld.global.u32 	%r691, [%rd7+24];
	xor.b32  	%r1030, %r1030, %r691;
	ld.global.u32 	%r692, [%rd7+28];
	xor.b32  	%r1029, %r1029, %r692;
	ld.global.u32 	%r693, [%rd7+32];
	xor.b32  	%r1028, %r1028, %r693;
	ld.global.u32 	%r694, [%rd7+36];
	xor.b32  	%r935, %r935, %r694;
$L__BB0_47:
	and.b32  	%r696, %r679, 4;
	setp.eq.s32 	%p27, %r696, 0;
	@%p27 bra 	$L__BB0_49;
	ld.global.u32 	%r697, [%rd7+40];
	xor.b32  	%r939, %r939, %r697;
	ld.global.u32 	%r698, [%rd7+44];
	xor.b32  	%r1030, %r1030, %r698;
	ld.global.u32 	%r699, [%rd7+48];
	xor.b32  	%r1029, %r1029, %r699;
	ld.global.u32 	%r700, [%rd7+52];
	xor.b32  	%r1028, %r1028, %r700;
	ld.global.u32 	%r701, [%rd7+56];
	xor.b32  	%r935, %r935, %r701;
$L__BB0_49:
	and.b32  	%r703, %r679, 8;
	setp.eq.s32 	%p28, %r703, 0;
	@%p28 bra 	$L__BB0_51;
	ld.global.u32 	%r704, [%rd7+60];
	xor.b32  	%r939, %r939, %r704;
	ld.global.u32 	%r705, [%rd7+64];
	xor.b32  	%r1030, %r1030, %r705;
	ld.global.u32 	%r706, [%rd7+68];
	xor.b32  	%r1029, %r1029, %r706;
	ld.global.u32 	%r707, [%rd7+72];
	xor.b32  	%r1028, %r1028, %r707;
	ld.global.u32 	%r708, [%rd7+76];
	xor.b32  	%r935, %r935, %r708;
$L__BB0_51:
	and.b32  	%r710, %r679, 16;
	setp.eq.s32 	%p29, %r710, 0;
	@%p29 bra 	$L__BB0_53;
	ld.global.u32 	%r711, [%rd7+80];
	xor.b32  	%r939, %r939, %r711;
	ld.global.u32 	%r712, [%rd7+84];
	xor.b32  	%r1030, %r1030, %r712;
	ld.global.u32 	%r713, [%rd7+88];
	xor.b32  	%r1029, %r1029, %r713;
	ld.global.u32 	%r714, [%rd7+92];
	xor.b32  	%r1028, %r1028, %r714;
	ld.global.u32 	%r715, [%rd7+96];
	xor.b32  	%r935, %r935, %r715;
$L__BB0_53:
	and.b32  	%r717, %r679, 32;
	setp.eq.s32 	%p30, %r717, 0;
	@%p30 bra 	$L__BB0_55;
	ld.global.u32 	%r718, [%rd7+100];
	xor.b32  	%r939, %r939, %r718;
	ld.global.u32 	%r719, [%rd7+104];
	xor.b32  	%r1030, %r1030, %r719;
	ld.global.u32 	%r720, [%rd7+108];
	xor.b32  	%r1029, %r1029, %r720;
	ld.global.u32 	%r721, [%rd7+112];
	xor.b32  	%r1028, %r1028, %r721;
	ld.global.u32 	%r722, [%rd7+116];
	xor.b32  	%r935, %r935, %r722;
$L__BB0_55:
	and.b32  	%r724, %r679, 64;
	setp.eq.s32 	%p31, %r724, 0;
	@%p31 bra 	$L__BB0_57;
	ld.global.u32 	%r725, [%rd7+120];
	xor.b32  	%r939, %r939, %r725;
	ld.global.u32 	%r726, [%rd7+124];
	xor.b32  	%r1030, %r1030, %r726;
	ld.global.u32 	%r727, [%rd7+128];
	xor.b32  	%r1029, %r1029, %r727;
	ld.global.u32 	%r728, [%rd7+132];
	xor.b32  	%r1028, %r1028, %r728;
	ld.global.u32 	%r729, [%rd7+136];
	xor.b32  	%r935, %r935, %r729;
$L__BB0_57:
	and.b32  	%r731, %r679, 128;
	setp.eq.s32 	%p32, %r731, 0;
	@%p32 bra 	$L__BB0_59;
	ld.global.u32 	%r732, [%rd7+140];
	xor.b32  	%r939, %r939, %r732;
	ld.global.u32 	%r733, [%rd7+144];
	xor.b32  	%r1030, %r1030, %r733;
	ld.global.u32 	%r734, [%rd7+148];
	xor.b32  	%r1029, %r1029, %r734;
	ld.global.u32 	%r735, [%rd7+152];
	xor.b32  	%r1028, %r1028, %r735;
	ld.global.u32 	%r736, [%rd7+156];
	xor.b32  	%r935, %r935, %r736;
$L__BB0_59:
	and.b32  	%r738, %r679, 256;
	setp.eq.s32 	%p33, %r738, 0;
	@%p33 bra 	$L__BB0_61;
	ld.global.u32 	%r739, [%rd7+160];
	xor.b32  	%r939, %r939, %r739;
	ld.global.u32 	%r740, [%rd7+164];
	xor.b32  	%r1030, %r1030, %r740;
	ld.global.u32 	%r741, [%rd7+168];
	xor.b32  	%r1029, %r1029, %r741;
	ld.global.u32 	%r742, [%rd7+172];
	xor.b32  	%r1028, %r1028, %r742;
	ld.global.u32 	%r743, [%rd7+176];
	xor.b32  	%r935, %r935, %r743;
$L__BB0_61:
	and.b32  	%r745, %r679, 512;
	setp.eq.s32 	%p34, %r745, 0;
	@%p34 bra 	$L__BB0_63;
	ld.global.u32 	%r746, [%rd7+180];
	xor.b32  	%r939, %r939, %r746;
	ld.global.u32 	%r747, [%rd7+184];
	xor.b32  	%r1030, %r1030, %r747;
	ld.global.u32 	%r748, [%rd7+188];
	xor.b32  	%r1029, %r1029, %r748;
	ld.global.u32 	%r749, [%rd7+192];
	xor.b32  	%r1028, %r1028, %r749;
	ld.global.u32 	%r750, [%rd7+196];
	xor.b32  	%r935, %r935, %r750;
$L__BB0_63:
	and.b32  	%r752, %r679, 1024;
	setp.eq.s32 	%p35, %r752, 0;
	@%p35 bra 	$L__BB0_65;
	ld.global.u32 	%r753, [%rd7+200];
	xor.b32  	%r939, %r939, %r753;
	ld.global.u32 	%r754, [%rd7+204];
	xor.b32  	%r1030, %r1030, %r754;
	ld.global.u32 	%r755, [%rd7+208];
	xor.b32  	%r1029, %r1029, %r755;
	ld.global.u32 	%r756, [%rd7+212];
	xor.b32  	%r1028, %r1028, %r756;
	ld.global.u32 	%r757, [%rd7+216];
	xor.b32  	%r935, %r935, %r757;
$L__BB0_65:
	and.b32  	%r759, %r679, 2048;
	setp.eq.s32 	%p36, %r759, 0;
	@%p36 bra 	$L__BB0_67;
	ld.global.u32 	%r760, [%rd7+220];
	xor.b32  	%r939, %r939, %r760;
	ld.global.u32 	%r761, [%rd7+224];
	xor.b32  	%r1030, %r1030, %r761;
	ld.global.u32 	%r762, [%rd7+228];
	xor.b32  	%r1029, %r1029, %r762;
	ld.global.u32 	%r763, [%rd7+232];
	xor.b32  	%r1028, %r1028, %r763;
	ld.global.u32 	%r764, [%rd7+236];
	xor.b32  	%r935, %r935, %r764;
$L__BB0_67:
	and.b32  	%r766, %r679, 4096;
	setp.eq.s32 	%p37, %r766, 0;
	@%p37 bra 	$L__BB0_69;
	ld.global.u32 	%r767, [%rd7+240];
	xor.b32  	%r939, %r939, %r767;
	ld.global.u32 	%r768, [%rd7+244];
	xor.b32  	%r1030, %r1030, %r768;
	ld.global.u32 	%r769, [%rd7+248];
	xor.b32  	%r1029, %r1029, %r769;
	ld.global.u32 	%r770, [%rd7+252];
	xor.b32  	%r1028, %r1028, %r770;
	ld.global.u32 	%r771, [%rd7+256];
	xor.b32  	%r935, %r935, %r771;
$L__BB0_69:
	and.b32  	%r773, %r679, 8192;
	setp.eq.s32 	%p38, %r773, 0;
	@%p38 bra 	$L__BB0_71;
	ld.global.u32 	%r774, [%rd7+260];
	xor.b32  	%r939, %r939, %r774;
	ld.global.u32 	%r775, [%rd7+264];
	xor.b32  	%r1030, %r1030, %r775;
	ld.global.u32 	%r776, [%rd7+268];
	xor.b32  	%r1029, %r1029, %r776;
	ld.global.u32 	%r777, [%rd7+272];
	xor.b32  	%r1028, %r1028, %r777;
	ld.global.u32 	%r778, [%rd7+276];
	xor.b32  	%r935, %r935, %r778;
$L__BB0_71:
	and.b32  	%r780, %r679, 16384;
	setp.eq.s32 	%p39, %r780, 0;
	@%p39 bra 	$L__BB0_73;
	ld.global.u32 	%r781, [%rd7+280];
	xor.b32  	%r939, %r939, %r781;
	ld.global.u32 	%r782, [%rd7+284];
	xor.b32  	%r1030, %r1030, %r782;
	ld.global.u32 	%r783, [%rd7+288];
	xor.b32  	%r1029, %r1029, %r783;
	ld.global.u32 	%r784, [%rd7+292];
	xor.b32  	%r1028, %r1028, %r784;
	ld.global.u32 	%r785, [%rd7+296];
	xor.b32  	%r935, %r935, %r785;
$L__BB0_73:
	and.b32  	%r787, %r679, 32768;
	setp.eq.s32 	%p40, %r787, 0;
	@%p40 bra 	$L__BB0_75;
	ld.global.u32 	%r788, [%rd7+300];
	xor.b32  	%r939, %r939, %r788;
	ld.global.u32 	%r789, [%rd7+304];
	xor.b32  	%r1030, %r1030, %r789;
	ld.global.u32 	%r790, [%rd7+308];
	xor.b32  	%r1029, %r1029, %r790;
	ld.global.u32 	%r791, [%rd7+312];
	xor.b32  	%r1028, %r1028, %r791;
	ld.global.u32 	%r792, [%rd7+316];
	xor.b32  	%r935, %r935, %r792;
$L__BB0_75:
	add.s32 	%r1026, %r1026, 16;
	setp.ne.s32 	%p41, %r1026, 32;
	@%p41 bra 	$L__BB0_43;
	mad.lo.s32 	%r793, %r1020, -31, %r192;
	add.s32 	%r1020, %r793, 1;
	setp.ne.s32 	%p42, %r1020, 5;
	@%p42 bra 	$L__BB0_42;
	st.local.u32 	[%rd1+4], %r939;
	st.local.v2.u32 	[%rd1+8], {%r1030, %r1029};
	st.local.v2.u32 	[%rd1+16], {%r1028, %r935};
	setp.ne.s64 	%p43, %rd4, 3;
	@%p43 bra 	$L__BB0_115;
	mov.b32 	%r935, 0;
	mov.u32 	%r1120, %r935;
	mov.u32 	%r1121, %r935;
	mov.u32 	%r1122, %r935;
	mov.u32 	%r939, %r935;
	mov.u32 	%r1112, %r935;
$L__BB0_79:
	mul.wide.u32 	%rd20, %r1112, 4;
	add.s64 	%rd21, %rd1, %rd20;
	ld.local.u32 	%r367, [%rd21+4];
	shl.b32 	%r368, %r1112, 5;
	mov.b32 	%r1118, 0;
$L__BB0_80:
	.pragma "nounroll";
	shr.u32 	%r796, %r367, %r1118;
	and.b32  	%r797, %r796, 1;
	setp.eq.b32 	%p44, %r797, 1;
	not.pred 	%p45, %p44;
	add.s32 	%r798, %r368, %r1118;
	mul.lo.s32 	%r799, %r798, 5;
	mul.wide.u32 	%rd22, %r799, 4;
	add.s64 	%rd8, %rd5, %rd22;
	@%p45 bra 	$L__BB0_82;
	ld.global.u32 	%r800, [%rd8];
	xor.b32  	%r939, %r939, %r800;
	ld.global.u32 	%r801, [%rd8+4];
	xor.b32  	%r1122, %r1122, %r801;
	ld.global.u32 	%r802, [%rd8+8];
	xor.b32  	%r1121, %r1121, %r802;
	ld.global.u32 	%r803, [%rd8+12];
	xor.b32  	%r1120, %r1120, %r803;
	ld.global.u32 	%r804, [%rd8+16];
	xor.b32  	%r935, %r935, %r804;
$L__BB0_82:
	and.b32  	%r806, %r796, 2;
	setp.eq.s32 	%p46, %r806, 0;
	@%p46 bra 	$L__BB0_84;
	ld.global.u32 	%r807, [%rd8+20];
	xor.b32  	%r939, %r939, %r807;
	ld.global.u32 	%r808, [%rd8+24];
	xor.b32  	%r1122, %r1122, %r808;
	ld.global.u32 	%r809, [%rd8+28];
	xor.b32  	%r1121, %r1121, %r809;
	ld.global.u32 	%r810, [%rd8+32];
	xor.b32  	%r1120, %r1120, %r810;
	ld.global.u32 	%r811, [%rd8+36];
	xor.b32  	%r935, %r935, %r811;
$L__BB0_84:
	and.b32  	%r813, %r796, 4;
	setp.eq.s32 	%p47, %r813, 0;
	@%p47 bra 	$L__BB0_86;
	ld.global.u32 	%r814, [%rd8+40];
	xor.b32  	%r939, %r939, %r814;
	ld.global.u32 	%r815, [%rd8+44];
	xor.b32  	%r1122, %r1122, %r815;
	ld.global.u32 	%r816, [%rd8+48];
	xor.b32  	%r1121, %r1121, %r816;
	ld.global.u32 	%r817, [%rd8+52];
	xor.b32  	%r1120, %r1120, %r817;
	ld.global.u32 	%r818, [%rd8+56];
	xor.b32  	%r935, %r935, %r818;
$L__BB0_86:
	and.b32  	%r820, %r796, 8;
	setp.eq.s32 	%p48, %r820, 0;
	@%p48 bra 	$L__BB0_88;
	ld.global.u32 	%r821, [%rd8+60];
	xor.b32  	%r939, %r939, %r821;
	ld.global.u32 	%r822, [%rd8+64];
	xor.b32  	%r1122, %r1122, %r822;
	ld.global.u32 	%r823, [%rd8+68];
	xor.b32  	%r1121, %r1121, %r823;
	ld.global.u32 	%r824, [%rd8+72];
	xor.b32  	%r1120, %r1120, %r824;
	ld.global.u32 	%r825, [%rd8+76];
	xor.b32  	%r935, %r935, %r825;
$L__BB0_88:
	and.b32  	%r827, %r796, 16;
	setp.eq.s32 	%p49, %r827, 0;
	@%p49 bra 	$L__BB0_90;
	ld.global.u32 	%r828, [%rd8+80];
	xor.b32  	%r939, %r939, %r828;
	ld.global.u32 	%r829, [%rd8+84];
	xor.b32  	%r1122, %r1122, %r829;
	ld.global.u32 	%r830, [%rd8+88];
	xor.b32  	%r1121, %r1121, %r830;
	ld.global.u32 	%r831, [%rd8+92];
	xor.b32  	%r1120, %r1120, %r831;
	ld.global.u32 	%r832, [%rd8+96];
	xor.b32  	%r935, %r935, %r832;
$L__BB0_90:
	and.b32  	%r834, %r796, 32;
	setp.eq.s32 	%p50, %r834, 0;
	@%p50 bra 	$L__BB0_92;
	ld.global.u32 	%r835, [%rd8+100];
	xor.b32  	%r939, %r939, %r835;
	ld.global.u32 	%r836, [%rd8+104];
	xor.b32  	%r1122, %r1122, %r836;
	ld.global.u32 	%r837, [%rd8+108];
	xor.b32  	%r1121, %r1121, %r837;
	ld.global.u32 	%r838, [%rd8+112];
	xor.b32  	%r1120, %r1120, %r838;
	ld.global.u32 	%r839, [%rd8+116];
	xor.b32  	%r935, %r935, %r839;
$L__BB0_92:
	and.b32  	%r841, %r796, 64;
	setp.eq.s32 	%p51, %r841, 0;
	@%p51 bra 	$L__BB0_94;
	ld.global.u32 	%r842, [%rd8+120];
	xor.b32  	%r939, %r939, %r842;
	ld.global.u32 	%r843, [%rd8+124];
	xor.b32  	%r1122, %r1122, %r843;
	ld.global.u32 	%r844, [%rd8+128];
	xor.b32  	%r1121, %r1121, %r844;
	ld.global.u32 	%r845, [%rd8+132];
	xor.b32  	%r1120, %r1120, %r845;
	ld.global.u32 	%r846, [%rd8+136];
	xor.b32  	%r935, %r935, %r846;
$L__BB0_94:
	and.b32  	%r848, %r796, 128;
	setp.eq.s32 	%p52, %r848, 0;
	@%p52 bra 	$L__BB0_96;
	ld.global.u32 	%r849, [%rd8+140];
	xor.b32  	%r939, %r939, %r849;
	ld.global.u32 	%r850, [%rd8+144];
	xor.b32  	%r1122, %r1122, %r850;
	ld.global.u32 	%r851, [%rd8+148];
	xor.b32  	%r1121, %r1121, %r851;
	ld.global.u32 	%r852, [%rd8+152];
	xor.b32  	%r1120, %r1120, %r852;
	ld.global.u32 	%r853, [%rd8+156];
	xor.b32  	%r935, %r935, %r853;
$L__BB0_96:
	and.b32  	%r855, %r796, 256;
	setp.eq.s32 	%p53, %r855, 0;
	@%p53 bra 	$L__BB0_98;
	ld.global.u32 	%r856, [%rd8+160];
	xor.b32  	%r939, %r939, %r856;
	ld.global.u32 	%r857, [%rd8+164];
	xor.b32  	%r1122, %r1122, %r857;
	ld.global.u32 	%r858, [%rd8+168];
	xor.b32  	%r1121, %r1121, %r858;
	ld.global.u32 	%r859, [%rd8+172];
	xor.b32  	%r1120, %r1120, %r859;
	ld.global.u32 	%r860, [%rd8+176];
	xor.b32  	%r935, %r935, %r860;
$L__BB0_98:
	and.b32  	%r862, %r796, 512;
	setp.eq.s32 	%p54, %r862, 0;
	@%p54 bra 	$L__BB0_100;
	ld.global.u32 	%r863, [%rd8+180];
	xor.b32  	%r939, %r939, %r863;
	ld.global.u32 	%r864, [%rd8+184];
	xor.b32  	%r1122, %r1122, %r864;
	ld.global.u32 	%r865, [%rd8+188];
	xor.b32  	%r1121, %r1121, %r865;
	ld.global.u32 	%r866, [%rd8+192];
	xor.b32  	%r1120, %r1120, %r866;
	ld.global.u32 	%r867, [%rd8+196];
	xor.b32  	%r935, %r935, %r867;
$L__BB0_100:
	and.b32  	%r869, %r796, 1024;
	setp.eq.s32 	%p55, %r869, 0;
	@%p55 bra 	$L__BB0_102;
	ld.global.u32 	%r870, [%rd8+200];
	xor.b32  	%r939, %r939, %r870;
	ld.global.u32 	%r871, [%rd8+204];
	xor.b32  	%r1122, %r1122, %r871;
	ld.global.u32 	%r872, [%rd8+208];
	xor.b32  	%r1121, %r1121, %r872;
	ld.global.u32 	%r873, [%rd8+212];
	xor.b32  	%r1120, %r1120, %r873;
	ld.global.u32 	%r874, [%rd8+216];
	xor.b32  	%r935, %r935, %r874;
$L__BB0_102:
	and.b32  	%r876, %r796, 2048;
	setp.eq.s32 	%p56, %r876, 0;
	@%p56 bra 	$L__BB0_104;
	ld.global.u32 	%r877, [%rd8+220];
	xor.b32  	%r939, %r939, %r877;
	ld.global.u32 	%r878, [%rd8+224];
	xor.b32  	%r1122, %r1122, %r878;
	ld.global.u32 	%r879, [%rd8+228];
	xor.b32  	%r1121, %r1121, %r879;
	ld.global.u32 	%r880, [%rd8+232];
	xor.b32  	%r1120, %r1120, %r880;
	ld.global.u32 	%r881, [%rd8+236];
	xor.b32  	%r935, %r935, %r881;
$L__BB0_104:
	and.b32  	%r883, %r796, 4096;
	setp.eq.s32 	%p57, %r883, 0;
	@%p57 bra 	$L__BB0_106;
	ld.global.u32 	%r884, [%rd8+240];
	xor.b32  	%r939, %r939, %r884;
	ld.global.u32 	%r885, [%rd8+244];
	xor.b32  	%r1122, %r1122, %r885;
	ld.global.u32 	%r886, [%rd8+248];
	xor.b32  	%r1121, %r1121, %r886;
	ld.global.u32 	%r887, [%rd8+252];
	xor.b32  	%r1120, %r1120, %r887;
	ld.global.u32 	%r888, [%rd8+256];
	xor.b32  	%r935, %r935, %r888;
$L__BB0_106:
	and.b32  	%r890, %r796, 8192;
	setp.eq.s32 	%p58, %r890, 0;
	@%p58 bra 	$L__BB0_108;
	ld.global.u32 	%r891, [%rd8+260];
	xor.b32  	%r939, %r939, %r891;
	ld.global.u32 	%r892, [%rd8+264];
	xor.b32  	%r1122, %r1122, %r892;
	ld.global.u32 	%r893, [%rd8+268];
	xor.b32  	%r1121, %r1121, %r893;
	ld.global.u32 	%r894, [%rd8+272];
	xor.b32  	%r1120, %r1120, %r894;
	ld.global.u32 	%r895, [%rd8+276];
	xor.b32  	%r935, %r935, %r895;
$L__BB0_108:
	and.b32  	%r897, %r796, 16384;
	setp.eq.s32 	%p59, %r897, 0;
	@%p59 bra 	$L__BB0_110;
	ld.global.u32 	%r898, [%rd8+280];
	xor.b32  	%r939, %r939, %r898;
	ld.global.u32 	%r899, [%rd8+284];
	xor.b32  	%r1122, %r1122, %r899;
	ld.global.u32 	%r900, [%rd8+288];
	xor.b32  	%r1121, %r1121, %r900;
	ld.global.u32 	%r901, [%rd8+292];
	xor.b32  	%r1120, %r1120, %r901;
	ld.global.u32 	%r902, [%rd8+296];
	xor.b32  	%r935, %r935, %r902;
$L__BB0_110:
	and.b32  	%r904, %r796, 32768;
	setp.eq.s32 	%p60, %r904, 0;
	@%p60 bra 	$L__BB0_112;
	ld.global.u32 	%r905, [%rd8+300];
	xor.b32  	%r939, %r939, %r905;
	ld.global.u32 	%r906, [%rd8+304];
	xor.b32  	%r1122, %r1122, %r906;
	ld.global.u32 	%r907, [%rd8+308];
	xor.b32  	%r1121, %r1121, %r907;
	ld.global.u32 	%r908, [%rd8+312];
	xor.b32  	%r1120, %r1120, %r908;
	ld.global.u32 	%r909, [%rd8+316];
	xor.b32  	%r935, %r935, %r909;
$L__BB0_112:
	add.s32 	%r1118, %r1118, 16;
	setp.ne.s32 	%p61, %r1118, 32;
	@%p61 bra 	$L__BB0_80;
	mad.lo.s32 	%r910, %r1112, -31, %r368;
	add.s32 	%r1112, %r910, 1;
	setp.ne.s32 	%p62, %r1112, 5;
	@%p62 bra 	$L__BB0_79;
	st.local.u32 	[%rd1+4], %r939;
	st.local.v2.u32 	[%rd1+8], {%r1122, %r1121};
	st.local.v2.u32 	[%rd1+16], {%r1120, %r935};
$L__BB0_115:
	shr.u64 	%rd26, %rd3, 2;
	add.s32 	%r922, %r922, 1;
	setp.gt.u64 	%p63, %rd3, 3;
	@%p63 bra 	$L__BB0_3;
$L__BB0_116:
	shr.u32 	%r911, %r939, 2;
	xor.b32  	%r912, %r911, %r939;
	shl.b32 	%r913, %r935, 4;
	shl.b32 	%r914, %r912, 1;
	xor.b32  	%r915, %r914, %r913;
	xor.b32  	%r916, %r915, %r912;
	xor.b32  	%r917, %r916, %r935;
	add.s32 	%r918, %r3, %r917;
	add.s32 	%r919, %r918, -637770787;
	cvt.rn.f32.u32 	%f1, %r919;
	fma.rn.f32 	%f2, %f1, 0f2F800000, 0f2F000000;
	fma.rn.f32 	%f3, %f2, 0f40800000, 0fC0000000;
	cvta.to.global.u64 	%rd23, %rd10;
	shl.b64 	%rd24, %rd2, 2;
	add.s64 	%rd25, %rd23, %rd24;
	st.global.f32 	[%rd25], %f3;
$L__BB0_117:
	ret;

}
	// .globl	_Z6matmuliPfS_S_
.visible .entry _Z6matmuliPfS_S_(
	.param .u32 _Z6matmuliPfS_S__param_0,
	.param .u64 .ptr .align 1 _Z6matmuliPfS_S__param_1,
	.param .u64 .ptr .align 1 _Z6matmuliPfS_S__param_2,
	.param .u64 .ptr .align 1 _Z6matmuliPfS_S__param_3
)
{
	.reg .pred 	%p<10>;
	.reg .b32 	%r<40>;
	.reg .b32 	%f<67>;
	.reg .b64 	%rd<67>;

	ld.param.u32 	%r18, [_Z6matmuliPfS_S__param_0];
	ld.param.u64 	%rd14, [_Z6matmuliPfS_S__param_1];
	ld.param.u64 	%rd15, [_Z6matmuliPfS_S__param_2];
	cvta.to.global.u64 	%rd1, %rd15;
	cvta.to.global.u64 	%rd2, %rd14;
	mov.u32 	%r19, %ctaid.x;
	mov.u32 	%r20, %ntid.x;
	mov.u32 	%r21, %tid.x;
	mad.lo.s32 	%r1, %r19, %r20, %r21;
	mov.u32 	%r22, %ctaid.y;
	mov.u32 	%r23, %ntid.y;
	mov.u32 	%r24, %tid.y;
	mad.lo.s32 	%r2, %r22, %r23, %r24;
	max.s32 	%r25, %r2, %r1;
	setp.ge.s32 	%p1, %r25, %r18;
	@%p1 bra 	$L__BB1_13;
	mul.lo.s32 	%r3, %r2, %r18;
	and.b32  	%r4, %r18, 7;
	setp.lt.u32 	%p2, %r18, 8;
	mov.f32 	%f66, 0f00000000;
	mov.b32 	%r38, 0;
	@%p2 bra 	$L__BB1_4;
	and.b32  	%r38, %r18, 2147483640;
	neg.s32 	%r36, %r38;
	mul.wide.s32 	%rd16, %r18, 4;
	add.s64 	%rd3, %rd1, %rd16;
	shl.b32 	%r7, %r18, 3;
	mul.wide.s32 	%rd17, %r18, 8;
	add.s64 	%rd4, %rd1, %rd17;
	mul.wide.s32 	%rd18, %r18, 12;
	add.s64 	%rd5, %rd1, %rd18;
	mul.wide.s32 	%rd19, %r18, 16;
	add.s64 	%rd6, %rd1, %rd19;
	mul.wide.s32 	%rd20, %r18, 20;
	add.s64 	%rd7, %rd1, %rd20;
	mul.wide.s32 	%rd21, %r18, 24;
	add.s64 	%rd8, %rd1, %rd21;
	mul.wide.s32 	%rd22, %r18, 28;
	add.s64 	%rd9, %rd1, %rd22;
	mul.wide.u32 	%rd23, %r3, 4;
	add.s64 	%rd24, %rd23, %rd2;
	add.s64 	%rd66, %rd24, 16;
	mov.f32 	%f66, 0f00000000;
	mov.u32 	%r35, %r1;
$L__BB1_3:
	.pragma "nounroll";
	mul.wide.s32 	%rd25, %r35, 4;
	add.s64 	%rd26, %rd3, %rd25;
	add.s64 	%rd27, %rd4, %rd25;
	add.s64 	%rd28, %rd5, %rd25;
	add.s64 	%rd29, %rd6, %rd25;
	add.s64 	%rd30, %rd7, %rd25;
	add.s64 	%rd31, %rd8, %rd25;
	add.s64 	%rd32, %rd9, %rd25;
	add.s64 	%rd33, %rd1, %rd25;
	ld.global.f32 	%f16, [%rd66+-16];
	ld.global.f32 	%f17, [%rd33];
	fma.rn.f32 	%f18, %f16, %f17, %f66;
	ld.global.f32 	%f19, [%rd66+-12];
	ld.global.f32 	%f20, [%rd26];
	fma.rn.f32 	%f21, %f19, %f20, %f18;
	ld.global.f32 	%f22, [%rd66+-8];
	ld.global.f32 	%f23, [%rd27];
	fma.rn.f32 	%f24, %f22, %f23, %f21;
	ld.global.f32 	%f25, [%rd66+-4];
	ld.global.f32 	%f26, [%rd28];
	fma.rn.f32 	%f27, %f25, %f26, %f24;
	ld.global.f32 	%f28, [%rd66];
	ld.global.f32 	%f29, [%rd29];
	fma.rn.f32 	%f30, %f28, %f29, %f27;
	ld.global.f32 	%f31, [%rd66+4];
	ld.global.f32 	%f32, [%rd30];
	fma.rn.f32 	%f33, %f31, %f32, %f30;
	ld.global.f32 	%f34, [%rd66+8];
	ld.global.f32 	%f35, [%rd31];
	fma.rn.f32 	%f36, %f34, %f35, %f33;
	ld.global.f32 	%f37, [%rd66+12];
	ld.global.f32 	%f38, [%rd32];
	fma.rn.f32 	%f66, %f37, %f38, %f36;
	add.s32 	%r36, %r36, 8;
	add.s32 	%r35, %r35, %r7;
	add.s64 	%rd66, %rd66, 32;
	setp.ne.s32 	%p3, %r36, 0;
	@%p3 bra 	$L__BB1_3;
$L__BB1_4:
	setp.eq.s32 	%p4, %r4, 0;
	@%p4 bra 	$L__BB1_12;
	and.b32  	%r13, %r18, 3;
	setp.lt.u32 	%p5, %r4, 4;
	@%p5 bra 	$L__BB1_7;
	add.s32 	%r27, %r38, %r3;
	mul.wide.u32 	%rd34, %r27, 4;
	add.s64 	%rd35, %rd2, %rd34;
	ld.global.f32 	%f40, [%rd35];
	mad.lo.s32 	%r28, %r38, %r18, %r1;
	mul.wide.s32 	%rd36, %r28, 4;
	add.s64 	%rd37, %rd1, %rd36;
	ld.global.f32 	%f41, [%rd37];
	fma.rn.f32 	%f42, %f40, %f41, %f66;
	cvt.u64.u32 	%rd38, %r3;
	cvt.u64.u32 	%rd39, %r38;
	add.s64 	%rd40, %rd39, %rd38;
	shl.b64 	%rd41, %rd40, 2;
	add.s64 	%rd42, %rd2, %rd41;
	ld.global.f32 	%f43, [%rd42+4];
	mul.wide.s32 	%rd43, %r18, 4;
	add.s64 	%rd44, %rd37, %rd43;
	ld.global.f32 	%f44, [%rd44];
	fma.rn.f32 	%f45, %f43, %f44, %f42;
	ld.global.f32 	%f46, [%rd42+8];
	add.s64 	%rd45, %rd44, %rd43;
	ld.global.f32 	%f47, [%rd45];
	fma.rn.f32 	%f48, %f46, %f47, %f45;
	ld.global.f32 	%f49, [%rd42+12];
	add.s64 	%rd46, %rd45, %rd43;
	ld.global.f32 	%f50, [%rd46];
	fma.rn.f32 	%f66, %f49, %f50, %f48;
	add.s32 	%r38, %r38, 4;
$L__BB1_7:
	setp.eq.s32 	%p6, %r13, 0;
	@%p6 bra 	$L__BB1_12;
	setp.eq.s32 	%p7, %r13, 1;
	@%p7 bra 	$L__BB1_10;
	add.s32 	%r29, %r38, %r3;
	mul.wide.u32 	%rd47, %r29, 4;
	add.s64 	%rd48, %rd2, %rd47;
	ld.global.f32 	%f52, [%rd48];
	mad.lo.s32 	%r30, %r38, %r18, %r1;
	mul.wide.s32 	%rd49, %r30, 4;
	add.s64 	%rd50, %rd1, %rd49;
	ld.global.f32 	%f53, [%rd50];
	fma.rn.f32 	%f54, %f52, %f53, %f66;
	cvt.u64.u32 	%rd51, %r3;
	cvt.u64.u32 	%rd52, %r38;
	add.s64 	%rd53, %rd52, %rd51;
	shl.b64 	%rd54, %rd53, 2;
	add.s64 	%rd55, %rd2, %rd54;
	ld.global.f32 	%f55, [%rd55+4];
	mul.wide.s32 	%rd56, %r18, 4;
	add.s64 	%rd57, %rd50, %rd56;
	ld.global.f32 	%f56, [%rd57];
	fma.rn.f32 	%f66, %f55, %f56, %f54;
	add.s32 	%r38, %r38, 2;
$L__BB1_10:
	and.b32  	%r31, %r18, 1;
	setp.eq.b32 	%p8, %r31, 1;
	not.pred 	%p9, %p8;
	@%p9 bra 	$L__BB1_12;
	add.s32 	%r32, %r38, %r3;
	mul.wide.u32 	%rd58, %r32, 4;
	add.s64 	%rd59, %rd2, %rd58;
	ld.global.f32 	%f57, [%rd59];
	mad.lo.s32 	%r33, %r38, %r18, %r1;
	mul.wide.s32 	%rd60, %r33, 4;
	add.s64 	%rd61, %rd1, %rd60;
	ld.global.f32 	%f58, [%rd61];
	fma.rn.f32 	%f66, %f57, %f58, %f66;
$L__BB1_12:
	ld.param.u64 	%rd65, [_Z6matmuliPfS_S__param_3];
	add.s32 	%r34, %r3, %r1;
	cvta.to.global.u64 	%rd62, %rd65;
	mul.wide.s32 	%rd63, %r34, 4;
	add.s64 	%rd64, %rd62, %rd63;
	st.global.f32 	[%rd64], %f66;
$L__BB1_13:
	ret;

}


// ===== COMPILED SASS (sm_100) =====

	.target	sm_100

	.elftype	@"ET_EXEC"


//--------------------- .note.nv.tkinfo           --------------------------
	.section	.note.nv.tkinfo,"",@"SHT_NOTE"
	.sectionflags	@"SHF_NOTE_NV_TKINFO"
	.tkinfo
        /*0018*/ 	.word	0x00000002
        /*0030*/ 	.string	""
        /*0030*/ 	.string	"ptxas"
        /*0030*/ 	.string	"Cuda compilation tools, release 13.0, V13.0.88"
        /*0030*/ 	.string	"Build cuda_13.0.r13.0/compiler.36424714_0"
        /*0030*/ 	.string	"-arch sm_100 -m 64 "



//--------------------- .note.nv.cuinfo           --------------------------
	.section	.note.nv.cuinfo,"",@"SHT_NOTE"
	.sectionflags	@"SHF_NOTE_NV_CUINFO"
        /*0018*/ 	.short	0x0002
        /*001a*/ 	.short	0x0064
        /*001c*/ 	.short	0x0082
	.zero		2


//--------------------- .nv.info                  --------------------------
	.section	.nv.info,"",@"SHT_CUDA_INFO"
	.align	4


	//----- nvinfo : EIATTR_REGCOUNT
	.align		4
        /*0000*/ 	.byte	0x04, 0x2f
        /*0002*/ 	.short	(.L_10 - .L_9)
	.align		4
.L_9:
        /*0004*/ 	.word	index@(_Z16initializeMatrixPfij)
        /*0008*/ 	.word	0x0000001f


	//----- nvinfo : EIATTR_FRAME_SIZE
	.align		4
.L_10:
        /*000c*/ 	.byte	0x04, 0x11
        /*000e*/ 	.short	(.L_12 - .L_11)
	.align		4
.L_11:
        /*0010*/ 	.word	index@(_Z16initializeMatrixPfij)
        /*0014*/ 	.word	0x00000030


	//----- nvinfo : EIATTR_REGCOUNT
	.align		4
.L_12:
        /*0018*/ 	.byte	0x04, 0x2f
        /*001a*/ 	.short	(.L_14 - .L_13)
	.align		4
.L_13:
        /*001c*/ 	.word	index@(_Z6matmuliPfS_S_)
        /*0020*/ 	.word	0x0000001e


	//----- nvinfo : EIATTR_FRAME_SIZE
	.align		4
.L_14:
        /*0024*/ 	.byte	0x04, 0x11
        /*0026*/ 	.short	(.L_16 - .L_15)
	.align		4
.L_15:
        /*0028*/ 	.word	index@(_Z6matmuliPfS_S_)
        /*002c*/ 	.word	0x00000000


	//----- nvinfo : EIATTR_MIN_STACK_SIZE
	.align		4
.L_16:
        /*0030*/ 	.byte	0x04, 0x12
        /*0032*/ 	.short	(.L_18 - .L_17)
	.align		4
.L_17:
        /*0034*/ 	.word	index@(_Z6matmuliPfS_S_)
        /*0038*/ 	.word	0x00000000


	//----- nvinfo : EIATTR_MIN_STACK_SIZE
	.align		4
.L_18:
        /*003c*/ 	.byte	0x04, 0x12
        /*003e*/ 	.short	(.L_20 - .L_19)
	.align		4
.L_19:
        /*0040*/ 	.word	index@(_Z16initializeMatrixPfij)
        /*0044*/ 	.word	0x00000030
.L_20:


//--------------------- .nv.compat                --------------------------
	.section	.nv.compat,"",@"SHT_CUDA_COMPAT_INFO"
	.align	4
        /*0000*/ 	.byte	0x02, 0x09, 0x00, 0x00, 0x02, 0x02, 0x01, 0x00, 0x02, 0x05, 0x05, 0x00, 0x03, 0x07, 0x01, 0x01
        /*0010*/ 	.byte	0x02, 0x03, 0x00, 0x00, 0x02, 0x06, 0x01, 0x00, 0x04, 0x0b, 0x08, 0x00, 0x09, 0x00, 0x00, 0x00
        /*0020*/ 	.byte	0x00, 0x00, 0x00, 0x00


//--------------------- .nv.info._Z6matmuliPfS_S_ --------------------------
	.section	.nv.info._Z6matmuliPfS_S_,"",@"SHT_CUDA_INFO"
	.sectionflags	@""
	.align	4


	//----- nvinfo : EIATTR_CUDA_API_VERSION
	.align		4
        /*0000*/ 	.byte	0x04, 0x37
        /*0002*/ 	.short	(.L_22 - .L_21)
.L_21:
        /*0004*/ 	.word	0x00000082


	//----- nvinfo : EIATTR_KPARAM_INFO
	.align		4
.L_22:
        /*0008*/ 	.byte	0x04, 0x17
        /*000a*/ 	.short	(.L_24 - .L_23)
.L_23:
        /*000c*/ 	.word	0x00000000
        /*0010*/ 	.short	0x0003
        /*0012*/ 	.short	0x0018
        /*0014*/ 	.byte	0x00, 0xf5, 0x21, 0x00


	//----- nvinfo : EIATTR_KPARAM_INFO
	.align		4
.L_24:
        /*0018*/ 	.byte	0x04, 0x17
        /*001a*/ 	.short	(.L_26 - .L_25)
.L_25:
        /*001c*/ 	.word	0x00000000
        /*0020*/ 	.short	0x0002
        /*0022*/ 	.short	0x0010
        /*0024*/ 	.byte	0x00, 0xf5, 0x21, 0x00


	//----- nvinfo : EIATTR_KPARAM_INFO
	.align		4
.L_26:
        /*0028*/ 	.byte	0x04, 0x17
        /*002a*/ 	.short	(.L_28 - .L_27)
.L_27:
        /*002c*/ 	.word	0x00000000
        /*0030*/ 	.short	0x0001
        /*0032*/ 	.short	0x0008
        /*0034*/ 	.byte	0x00, 0xf5, 0x21, 0x00


	//----- nvinfo : EIATTR_KPARAM_INFO
	.align		4
.L_28:
        /*0038*/ 	.byte	0x04, 0x17
        /*003a*/ 	.short	(.L_30 - .L_29)
.L_29:
        /*003c*/ 	.word	0x00000000
        /*0040*/ 	.short	0x0000
        /*0042*/ 	.short	0x0000
        /*0044*/ 	.byte	0x00, 0xf0, 0x11, 0x00


	//----- nvinfo : EIATTR_SPARSE_MMA_MASK
	.align		4
.L_30:
        /*0048*/ 	.byte	0x03, 0x50
        /*004a*/ 	.short	0x0000


	//----- nvinfo : EIATTR_MAXREG_COUNT
	.align		4
        /*004c*/ 	.byte	0x03, 0x1b
        /*004e*/ 	.short	0x00ff


	//----- nvinfo : EIATTR_MERCURY_ISA_VERSION
	.align		4
        /*0050*/ 	.byte	0x03, 0x5f
        /*0052*/ 	.short	0x0101


	//----- nvinfo : EIATTR_VRC_CTA_INIT_COUNT
	.align		4
        /*0054*/ 	.byte	0x02, 0x4a
	.zero		1
	.zero		1


	//----- nvinfo : EIATTR_EXIT_INSTR_OFFSETS
	.align		4
        /*0058*/ 	.byte	0x04, 0x1c
        /*005a*/ 	.short	(.L_32 - .L_31)


	//   ....[0]....
.L_31:
        /*005c*/ 	.word	0x000000c0


	//   ....[1]....
        /*0060*/ 	.word	0x00000aa0


	//----- nvinfo : EIATTR_CBANK_PARAM_SIZE
	.align		4
.L_32:
        /*0064*/ 	.byte	0x03, 0x19
        /*0066*/ 	.short	0x0020


	//----- nvinfo : EIATTR_PARAM_CBANK
	.align		4
        /*0068*/ 	.byte	0x04, 0x0a
        /*006a*/ 	.short	(.L_34 - .L_33)
	.align		4
.L_33:
        /*006c*/ 	.word	index@(.nv.constant0._Z6matmuliPfS_S_)
        /*0070*/ 	.short	0x0380
        /*0072*/ 	.short	0x0020


	//----- nvinfo : EIATTR_SW_WAR
	.align		4
.L_34:
        /*0074*/ 	.byte	0x04, 0x36
        /*0076*/ 	.short	(.L_36 - .L_35)
.L_35:
        /*0078*/ 	.word	0x00000008
.L_36:


//--------------------- .nv.info._Z16initializeMatrixPfij --------------------------
	.section	.nv.info._Z16initializeMatrixPfij,"",@"SHT_CUDA_INFO"
	.sectionflags	@""
	.align	4


	//----- nvinfo : EIATTR_CUDA_API_VERSION
	.align		4
        /*0000*/ 	.byte	0x04, 0x37
        /*0002*/ 	.short	(.L_38 - .L_37)
.L_37:
        /*0004*/ 	.word	0x00000082


	//----- nvinfo : EIATTR_KPARAM_INFO
	.align		4
.L_38:
        /*0008*/ 	.byte	0x04, 0x17
        /*000a*/ 	.short	(.L_40 - .L_39)
.L_39:
        /*000c*/ 	.word	0x00000000
        /*0010*/ 	.short	0x0002
        /*0012*/ 	.short	0x000c
        /*0014*/ 	.byte	0x00, 0xf0, 0x11, 0x00


	//----- nvinfo : EIATTR_KPARAM_INFO
	.align		4
.L_40:
        /*0018*/ 	.byte	0x04, 0x17
        /*001a*/ 	.short	(.L_42 - .L_41)
.L_41:
        /*001c*/ 	.word	0x00000000
        /*0020*/ 	.short	0x0001
        /*0022*/ 	.short	0x0008
        /*0024*/ 	.byte	0x00, 0xf0, 0x11, 0x00


	//----- nvinfo : EIATTR_KPARAM_INFO
	.align		4
.L_42:
        /*0028*/ 	.byte	0x04, 0x17
        /*002a*/ 	.short	(.L_44 - .L_43)
.L_43:
        /*002c*/ 	.word	0x00000000
        /*0030*/ 	.short	0x0000
        /*0032*/ 	.short	0x0000
        /*0034*/ 	.byte	0x00, 0xf5, 0x21, 0x00


	//----- nvinfo : EIATTR_SPARSE_MMA_MASK
	.align		4
.L_44:
        /*0038*/ 	.byte	0x03, 0x50
        /*003a*/ 	.short	0x0000


	//----- nvinfo : EIATTR_MAXREG_COUNT
	.align		4
        /*003c*/ 	.byte	0x03, 0x1b
        /*003e*/ 	.short	0x00ff


	//----- nvinfo : EIATTR_MERCURY_ISA_VERSION
	.align		4
        /*0040*/ 	.byte	0x03, 0x5f
        /*0042*/ 	.short	0x0101


	//----- nvinfo : EIATTR_VRC_CTA_INIT_COUNT
	.align		4
        /*0044*/ 	.byte	0x02, 0x4a
	.zero		1
	.zero		1


	//----- nvinfo : EIATTR_EXIT_INSTR_OFFSETS
	.align		4
        /*0048*/ 	.byte	0x04, 0x1c
        /*004a*/ 	.short	(.L_46 - .L_45)


	//   ....[0]....
.L_45:
        /*004c*/ 	.word	0x000000d0


	//   ....[1]....
        /*0050*/ 	.word	0x00002810


	//----- nvinfo : EIATTR_CRS_STACK_SIZE
	.align		4
.L_46:
        /*0054*/ 	.byte	0x04, 0x1e
        /*0056*/ 	.short	(.L_48 - .L_47)
.L_47:
        /*0058*/ 	.word	0x00000000


	//----- nvinfo : EIATTR_CBANK_PARAM_SIZE
	.align		4
.L_48:
        /*005c*/ 	.byte	0x03, 0x19
        /*005e*/ 	.short	0x0010


	//----- nvinfo : EIATTR_PARAM_CBANK
	.align		4
        /*0060*/ 	.byte	0x04, 0x0a
        /*0062*/ 	.short	(.L_50 - .L_49)
	.align		4
.L_49:
        /*0064*/ 	.word	index@(.nv.constant0._Z16initializeMatrixPfij)
        /*0068*/ 	.short	0x0380
        /*006a*/ 	.short	0x0010


	//----- nvinfo : EIATTR_SW_WAR
	.align		4
.L_50:
        /*006c*/ 	.byte	0x04, 0x36
        /*006e*/ 	.short	(.L_52 - .L_51)
.L_51:
        /*0070*/ 	.word	0x00000008
.L_52:


//--------------------- .nv.callgraph             --------------------------
	.section	.nv.callgraph,"",@"SHT_CUDA_CALLGRAPH"
	.align	4
	.sectionentsize	8
	.align		4
        /*0000*/ 	.word	0x00000000
	.align		4
        /*0004*/ 	.word	0xffffffff
	.align		4
        /*0008*/ 	.word	0x00000000
	.align		4
        /*000c*/ 	.word	0xfffffffe
	.align		4
        /*0010*/ 	.word	0x00000000
	.align		4
        /*0014*/ 	.word	0xfffffffd
	.align		4
        /*0018*/ 	.word	0x00000000
	.align		4
        /*001c*/ 	.word	0xfffffffc


//--------------------- .nv.constant4             --------------------------
	.section	.nv.constant4,"a",@progbits
	.align	8
	.align		8
.nv.constant4:
        /*0000*/ 	.dword	precalc_xorwow_matrix
	.align		8
        /*0008*/ 	.dword	precalc_xorwow_offset_matrix
	.align		8
        /*0010*/ 	.dword	mrg32k3aM1
	.align		8
        /*0018*/ 	.dword	mrg32k3aM2
	.align		8
        /*0020*/ 	.dword	mrg32k3aM1SubSeq
	.align		8
        /*0028*/ 	.dword	mrg32k3aM2SubSeq
	.align		8
        /*0030*/ 	.dword	mrg32k3aM1Seq
	.align		8
        /*0038*/ 	.dword	mrg32k3aM2Seq


//--------------------- .nv.constant3             --------------------------
	.section	.nv.constant3,"a",@progbits
	.align	8
.nv.constant3:
	.type		__cr_lgamma_table,@object
	.size		__cr_lgamma_table,(.L_8 - __cr_lgamma_table)
__cr_lgamma_table:
        /*0000*/ 	.byte	0x00, 0x00, 0x00, 0x00, 0x00, 0x00, 0x00, 0x00, 0x00, 0x00, 0x00, 0x00, 0x00, 0x00, 0x00, 0x00
        /*0010*/ 	.byte	0xef, 0x39, 0xfa, 0xfe, 0x42, 0x2e, 0xe6, 0x3f, 0x02, 0x20, 0x2a, 0xfa, 0x0b, 0xab, 0xfc, 0x3f
        /*0020*/ 	.byte	0xf9, 0x2c, 0x92, 0x7c, 0xa7, 0x6c, 0x09, 0x40, 0xc9, 0x79, 0x44, 0x3c, 0x64, 0x26, 0x13, 0x40
        /*0030*/ 	.byte	0xca, 0x01, 0xcf, 0x3a, 0x27, 0x51, 0x1a, 0x40, 0x30, 0xcc, 0x2d, 0xf3, 0xe1, 0x0c, 0x21, 0x40
        /*0040*/ 	.byte	0x0d, 0xb7, 0xfc, 0x82, 0x8e, 0x35, 0x25, 0x40
.L_8:


//--------------------- .text._Z6matmuliPfS_S_    --------------------------
	.section	.text._Z6matmuliPfS_S_,"ax",@progbits
	.align	128
        .global         _Z6matmuliPfS_S_
        .type           _Z6matmuliPfS_S_,@function
        .size           _Z6matmuliPfS_S_,(.L_x_17 - _Z6matmuliPfS_S_)
        .other          _Z6matmuliPfS_S_,@"STO_CUDA_ENTRY STV_DEFAULT"
_Z6matmuliPfS_S_:
.text._Z6matmuliPfS_S_:
[----:B------:R-:W-:Y:S01]  /*0000*/  LDC R1, c[0x0][0x37c] ;  /* 0x0000df00ff017b82 */ /* 0x000fe20000000800 */
[----:B------:R-:W0:Y:S07]  /*0010*/  S2R R3, SR_TID.X ;  /* 0x0000000000037919 */ /* 0x000e2e0000002100 */
[----:B------:R-:W0:Y:S01]  /*0020*/  LDC R0, c[0x0][0x360] ;  /* 0x0000d800ff007b82 */ /* 0x000e220000000800 */
[----:B------:R-:W1:Y:S01]  /*0030*/  LDCU UR20, c[0x0][0x380] ;  /* 0x00007000ff1477ac */ /* 0x000e620008000800 */
[----:B------:R-:W2:Y:S06]  /*0040*/  S2R R2, SR_TID.Y ;  /* 0x0000000000027919 */ /* 0x000eac0000002200 */
[----:B------:R-:W0:Y:S08]  /*0050*/  S2UR UR4, SR_CTAID.X ;  /* 0x00000000000479c3 */ /* 0x000e300000002500 */
[----:B------:R-:W2:Y:S08]  /*0060*/  S2UR UR5, SR_CTAID.Y ;  /* 0x00000000000579c3 */ /* 0x000eb00000002600 */
[----:B------:R-:W2:Y:S01]  /*0070*/  LDC R13, c[0x0][0x364] ;  /* 0x0000d900ff0d7b82 */ /* 0x000ea20000000800 */
[----:B0-----:R-:W-:-:S02]  /*0080*/  IMAD R0, R0, UR4, R3 ;  /* 0x0000000400007c24 */ /* 0x001fc4000f8e0203 */
[----:B--2---:R-:W-:-:S05]  /*0090*/  IMAD R13, R13, UR5, R2 ;  /* 0x000000050d0d7c24 */ /* 0x004fca000f8e0202 */
[----:B------:R-:W-:-:S04]  /*00a0*/  VIMNMX R2, PT, PT, R0, R13, !PT ;  /* 0x0000000d00027248 */ /* 0x000fc80007fe0100 */
[----:B-1----:R-:W-:-:S13]  /*00b0*/  ISETP.GE.AND P0, PT, R2, UR20, PT ;  /* 0x0000001402007c0c */ /* 0x002fda000bf06270 */
[----:B------:R-:W-:Y:S05]  /*00c0*/  @P0 EXIT ;  /* 0x000000000000094d */ /* 0x000fea0003800000 */
[----:B------:R-:W-:Y:S01]  /*00d0*/  UISETP.GE.U32.AND UP0, UPT, UR20, 0x8, UPT ;  /* 0x000000081400788c */ /* 0x000fe2000bf06070 */
[----:B------:R-:W-:Y:S02]  /*00e0*/  HFMA2 R12, -RZ, RZ, 0, 0 ;  /* 0x00000000ff0c7431 */ /* 0x000fe400000001ff */
[----:B------:R-:W-:Y:S01]  /*00f0*/  IMAD R13, R13, UR20, RZ ;  /* 0x000000140d0d7c24 */ /* 0x000fe2000f8e02ff */
[----:B------:R-:W-:Y:S01]  /*0100*/  UMOV UR4, URZ ;  /* 0x000000ff00047c82 */ /* 0x000fe20008000000 */
[----:B------:R-:W0:Y:S04]  /*0110*/  LDCU.64 UR18, c[0x0][0x358] ;  /* 0x00006b00ff1277ac */ /* 0x000e280008000a00 */
[----:B------:R-:W-:Y:S05]  /*0120*/  BRA.U !UP0, `(.L_x_0) ;  /* 0x0000000508007547 */ /* 0x000fea000b800000 */
[----:B------:R-:W1:Y:S01]  /*0130*/  LDC.64 R2, c[0x0][0x388] ;  /* 0x0000e200ff027b82 */ /* 0x000e620000000a00 */
[----:B------:R-:W2:Y:S01]  /*0140*/  LDCU.64 UR22, c[0x0][0x390] ;  /* 0x00007200ff1677ac */ /* 0x000ea20008000a00 */
[----:B------:R-:W-:Y:S02]  /*0150*/  MOV R12, RZ ;  /* 0x000000ff000c7202 */ /* 0x000fe40000000f00 */
[----:B------:R-:W-:Y:S01]  /*0160*/  MOV R14, R0 ;  /* 0x00000000000e7202 */ /* 0x000fe20000000f00 */
[----:B------:R-:W-:-:S04]  /*0170*/  ULOP3.LUT UR4, UR20, 0x7ffffff8, URZ, 0xc0, !UPT ;  /* 0x7ffffff814047892 */ /* 0x000fc8000f8ec0ff */
[----:B------:R-:W-:Y:S02]  /*0180*/  UIADD3 UR5, UPT, UPT, -UR4, URZ, URZ ;  /* 0x000000ff04057290 */ /* 0x000fe4000fffe1ff */
[----:B--2---:R-:W-:Y:S02]  /*0190*/  UIMAD.WIDE UR6, UR20, 0x8, UR22 ;  /* 0x00000008140678a5 */ /* 0x004fe4000f8e0216 */
[----:B------:R-:W-:Y:S02]  /*01a0*/  UIMAD.WIDE UR8, UR20, 0xc, UR22 ;  /* 0x0000000c140878a5 */ /* 0x000fe4000f8e0216 */
[----:B------:R-:W-:Y:S01]  /*01b0*/  UIMAD.WIDE UR10, UR20, 0x10, UR22 ;  /* 0x00000010140a78a5 */ /* 0x000fe2000f8e0216 */
[----:B-1----:R-:W-:Y:S01]  /*01c0*/  IMAD.WIDE.U32 R2, R13, 0x4, R2 ;  /* 0x000000040d027825 */ /* 0x002fe200078e0002 */
[----:B------:R-:W-:Y:S02]  /*01d0*/  UIMAD.WIDE UR12, UR20, 0x14, UR22 ;  /* 0x00000014140c78a5 */ /* 0x000fe4000f8e0216 */
[----:B------:R-:W-:Y:S01]  /*01e0*/  UIMAD.WIDE UR14, UR20, 0x18, UR22 ;  /* 0x00000018140e78a5 */ /* 0x000fe2000f8e0216 */
[----:B------:R-:W-:Y:S01]  /*01f0*/  IADD3 R2, P0, PT, R2, 0x10, RZ ;  /* 0x0000001002027810 */ /* 0x000fe20007f1e0ff */
[----:B------:R-:W-:-:S03]  /*0200*/  UIMAD.WIDE UR16, UR20, 0x1c, UR22 ;  /* 0x0000001c141078a5 */ /* 0x000fc6000f8e0216 */
[----:B------:R-:W-:-:S09]  /*0210*/  IADD3.X R3, PT, PT, RZ, R3, RZ, P0, !PT ;  /* 0x00000003ff037210 */ /* 0x000fd200007fe4ff */
.L_x_1:
[----:B------:R-:W-:Y:S01]  /*0220*/  UIMAD.WIDE UR24, UR20, 0x4, UR22 ;  /* 0x00000004141878a5 */ /* 0x000fe2000f8e0216 */
[----:B------:R-:W-:Y:S01]  /*0230*/  MOV R23, 0x4 ;  /* 0x0000000400177802 */ /* 0x000fe20000000f00 */
[----:B------:R-:W-:Y:S01]  /*0240*/  HFMA2 R25, -RZ, RZ, 0, 2.384185791015625e-07 ;  /* 0x00000004ff197431 */ /* 0x000fe200000001ff */
[----:B0-----:R-:W2:Y:S03]  /*0250*/  LDG.E R21, desc[UR18][R2.64+-0x10] ;  /* 0xfffff01202157981 */ /* 0x001ea6000c1e1900 */
[----:B------:R-:W-:Y:S01]  /*0260*/  IMAD.WIDE R22, R14, R23, UR22 ;  /* 0x000000160e167e25 */ /* 0x000fe2000f8e0217 */
[----:B------:R-:W-:Y:S01]  /*0270*/  MOV R8, UR24 ;  /* 0x0000001800087c02 */ /* 0x000fe20008000f00 */
[----:B------:R-:W3:Y:S01]  /*0280*/  LDG.E R19, desc[UR18][R2.64+-0xc] ;  /* 0xfffff41202137981 */ /* 0x000ee2000c1e1900 */
[----:B------:R-:W-:-:S03]  /*0290*/  MOV R9, UR25 ;  /* 0x0000001900097c02 */ /* 0x000fc60008000f00 */
[----:B------:R-:W2:Y:S01]  /*02a0*/  LDG.E R22, desc[UR18][R22.64] ;  /* 0x0000001216167981 */ /* 0x000ea2000c1e1900 */
[----:B------:R-:W-:Y:S02]  /*02b0*/  IMAD.MOV.U32 R11, RZ, RZ, 0x4 ;  /* 0x00000004ff0b7424 */ /* 0x000fe400078e00ff */
[----:B------:R-:W-:-:S04]  /*02c0*/  IMAD.WIDE R8, R14, 0x4, R8 ;  /* 0x000000040e087825 */ /* 0x000fc800078e0208 */
[----:B------:R-:W-:Y:S01]  /*02d0*/  HFMA2 R7, -RZ, RZ, 0, 2.384185791015625e-07 ;  /* 0x00000004ff077431 */ /* 0x000fe200000001ff */
[----:B------:R-:W-:Y:S01]  /*02e0*/  MOV R5, 0x4 ;  /* 0x0000000400057802 */ /* 0x000fe20000000f00 */
[----:B------:R-:W4:Y:S01]  /*02f0*/  LDG.E R17, desc[UR18][R2.64+-0x8] ;  /* 0xfffff81202117981 */ /* 0x000f22000c1e1900 */
[----:B------:R-:W-:-:S03]  /*0300*/  IMAD.WIDE R24, R14, R25, UR6 ;  /* 0x000000060e187e25 */ /* 0x000fc6000f8e0219 */
[----:B------:R0:W3:Y:S01]  /*0310*/  LDG.E R20, desc[UR18][R8.64] ;  /* 0x0000001208147981 */ /* 0x0000e2000c1e1900 */
[----:B------:R-:W-:-:S03]  /*0320*/  IMAD.WIDE R10, R14, R11, UR8 ;  /* 0x000000080e0a7e25 */ /* 0x000fc6000f8e020b */
[----:B------:R-:W4:Y:S01]  /*0330*/  LDG.E R18, desc[UR18][R24.64] ;  /* 0x0000001218127981 */ /* 0x000f22000c1e1900 */
[----:B------:R-:W-:-:S04]  /*0340*/  IMAD.WIDE R4, R14, R5, UR10 ;  /* 0x0000000a0e047e25 */ /* 0x000fc8000f8e0205 */
[----:B------:R-:W-:Y:S01]  /*0350*/  HFMA2 R27, -RZ, RZ, 0, 2.384185791015625e-07 ;  /* 0x00000004ff1b7431 */ /* 0x000fe200000001ff */
[----:B------:R1:W5:Y:S01]  /*0360*/  LDG.E R16, desc[UR18][R10.64] ;  /* 0x000000120a107981 */ /* 0x000362000c1e1900 */
[C---:B------:R-:W-:Y:S01]  /*0370*/  IMAD.WIDE R6, R14.reuse, R7, UR12 ;  /* 0x0000000c0e067e25 */ /* 0x040fe2000f8e0207 */
[----:B0-----:R-:W-:Y:S02]  /*0380*/  MOV R9, 0x4 ;  /* 0x0000000400097802 */ /* 0x001fe40000000f00 */
[----:B------:R-:W5:Y:S04]  /*0390*/  LDG.E R15, desc[UR18][R2.64+-0x4] ;  /* 0xfffffc12020f7981 */ /* 0x000f68000c1e1900 */
[----:B------:R0:W5:Y:S01]  /*03a0*/  LDG.E R4, desc[UR18][R4.64] ;  /* 0x0000001204047981 */ /* 0x000162000c1e1900 */
[----:B------:R-:W-:-:S03]  /*03b0*/  IMAD.WIDE R8, R14, R9, UR14 ;  /* 0x0000000e0e087e25 */ /* 0x000fc6000f8e0209 */
[----:B------:R-:W5:Y:S01]  /*03c0*/  LDG.E R23, desc[UR18][R2.64] ;  /* 0x0000001202177981 */ /* 0x000f62000c1e1900 */
[----:B-1----:R-:W-:-:S03]  /*03d0*/  IMAD.WIDE R10, R14, R27, UR16 ;  /* 0x000000100e0a7e25 */ /* 0x002fc6000f8e021b */
[----:B------:R-:W5:Y:S04]  /*03e0*/  LDG.E R7, desc[UR18][R6.64] ;  /* 0x0000001206077981 */ /* 0x000f68000c1e1900 */
[----:B------:R-:W5:Y:S04]  /*03f0*/  LDG.E R24, desc[UR18][R2.64+0x4] ;  /* 0x0000041202187981 */ /* 0x000f68000c1e1900 */
[----:B------:R-:W5:Y:S04]  /*0400*/  LDG.E R8, desc[UR18][R8.64] ;  /* 0x0000001208087981 */ /* 0x000f68000c1e1900 */
[----:B------:R-:W5:Y:S04]  /*0410*/  LDG.E R25, desc[UR18][R2.64+0x8] ;  /* 0x0000081202197981 */ /* 0x000f68000c1e1900 */
[----:B------:R-:W5:Y:S04]  /*0420*/  LDG.E R10, desc[UR18][R10.64] ;  /* 0x000000120a0a7981 */ /* 0x000f68000c1e1900 */
[----:B------:R1:W5:Y:S01]  /*0430*/  LDG.E R27, desc[UR18][R2.64+0xc] ;  /* 0x00000c12021b7981 */ /* 0x000362000c1e1900 */
[----:B------:R-:W-:-:S04]  /*0440*/  UIADD3 UR5, UPT, UPT, UR5, 0x8, URZ ;  /* 0x0000000805057890 */ /* 0x000fc8000fffe0ff */
[----:B------:R-:W-:Y:S01]  /*0450*/  UISETP.NE.AND UP0, UPT, UR5, URZ, UPT ;  /* 0x000000ff0500728c */ /* 0x000fe2000bf05270 */
[----:B0-----:R-:W-:Y:S02]  /*0460*/  MOV R5, UR20 ;  /* 0x0000001400057c02 */ /* 0x001fe40008000f00 */
[----:B-1----:R-:W-:-:S03]  /*0470*/  IADD3 R2, P0, PT, R2, 0x20, RZ ;  /* 0x0000002002027810 */ /* 0x002fc60007f1e0ff */
[----:B------:R-:W-:Y:S01]  /*0480*/  IMAD R14, R5, 0x8, R14 ;  /* 0x00000008050e7824 */ /* 0x000fe200078e020e */
[----:B------:R-:W-:Y:S01]  /*0490*/  IADD3.X R3, PT, PT, RZ, R3, RZ, P0, !PT ;  /* 0x00000003ff037210 */ /* 0x000fe200007fe4ff */
[----:B--2---:R-:W-:-:S04]  /*04a0*/  FFMA R22, R21, R22, R12 ;  /* 0x0000001615167223 */ /* 0x004fc8000000000c */
[----:B---3--:R-:W-:-:S04]  /*04b0*/  FFMA R20, R19, R20, R22 ;  /* 0x0000001413147223 */ /* 0x008fc80000000016 */
[----:B----4-:R-:W-:-:S04]  /*04c0*/  FFMA R18, R17, R18, R20 ;  /* 0x0000001211127223 */ /* 0x010fc80000000014 */
[----:B-----5:R-:W-:-:S04]  /*04d0*/  FFMA R16, R15, R16, R18 ;  /* 0x000000100f107223 */ /* 0x020fc80000000012 */
[----:B------:R-:W-:-:S04]  /*04e0*/  FFMA R23, R23, R4, R16 ;  /* 0x0000000417177223 */ /* 0x000fc80000000010 */
[----:B------:R-:W-:-:S04]  /*04f0*/  FFMA R24, R24, R7, R23 ;  /* 0x0000000718187223 */ /* 0x000fc80000000017 */
[----:B------:R-:W-:-:S04]  /*0500*/  FFMA R8, R25, R8, R24 ;  /* 0x0000000819087223 */ /* 0x000fc80000000018 */
[----:B------:R-:W-:Y:S01]  /*0510*/  FFMA R12, R27, R10, R8 ;  /* 0x0000000a1b0c7223 */ /* 0x000fe20000000008 */
[----:B------:R-:W-:Y:S06]  /*0520*/  BRA.U UP0, `(.L_x_1) ;  /* 0xfffffffd003c7547 */ /* 0x000fec000b83ffff */
.L_x_0:
[----:B------:R-:W-:-:S04]  /*0530*/  ULOP3.LUT UR6, UR20, 0x7, URZ, 0xc0, !UPT ;  /* 0x0000000714067892 */ /* 0x000fc8000f8ec0ff */
[----:B------:R-:W-:-:S09]  /*0540*/  UISETP.NE.AND UP0, UPT, UR6, URZ, UPT ;  /* 0x000000ff0600728c */ /* 0x000fd2000bf05270 */
[----:B------:R-:W-:Y:S05]  /*0550*/  BRA.U !UP0, `(.L_x_2) ;  /* 0x0000000508407547 */ /* 0x000fea000b800000 */
[----:B------:R-:W-:Y:S02]  /*0560*/  UISETP.GE.U32.AND UP0, UPT, UR6, 0x4, UPT ;  /* 0x000000040600788c */ /* 0x000fe4000bf06070 */
[----:B------:R-:W-:-:S04]  /*0570*/  ULOP3.LUT UR5, UR20, 0x3, URZ, 0xc0, !UPT ;  /* 0x0000000314057892 */ /* 0x000fc8000f8ec0ff */
[----:B------:R-:W-:-:S03]  /*0580*/  UISETP.NE.AND UP1, UPT, UR5, URZ, UPT ;  /* 0x000000ff0500728c */ /* 0x000fc6000bf25270 */
[----:B------:R-:W-:Y:S08]  /*0590*/  BRA.U !UP0, `(.L_x_3) ;  /* 0x00000001087c7547 */ /* 0x000ff0000b800000 */
[----:B------:R-:W1:Y:S01]  /*05a0*/  LDC.64 R6, c[0x0][0x390] ;  /* 0x0000e400ff067b82 */ /* 0x000e620000000a00 */
[----:B------:R-:W2:Y:S01]  /*05b0*/  LDCU.64 UR6, c[0x0][0x388] ;  /* 0x00007100ff0677ac */ /* 0x000ea20008000a00 */
[----:B------:R-:W-:Y:S02]  /*05c0*/  MOV R9, UR4 ;  /* 0x0000000400097c02 */ /* 0x000fe40008000f00 */
[C---:B------:R-:W-:Y:S02]  /*05d0*/  IADD3 R3, PT, PT, R13.reuse, UR4, RZ ;  /* 0x000000040d037c10 */ /* 0x040fe4000fffe0ff */
[----:B------:R-:W-:Y:S01]  /*05e0*/  IADD3 R10, P0, PT, R13, UR4, RZ ;  /* 0x000000040d0a7c10 */ /* 0x000fe2000ff1e0ff */
[----:B------:R-:W-:Y:S01]  /*05f0*/  IMAD R9, R9, UR20, R0 ;  /* 0x0000001409097c24 */ /* 0x000fe2000f8e0200 */
[----:B------:R-:W3:Y:S01]  /*0600*/  LDC.64 R4, c[0x0][0x388] ;  /* 0x0000e200ff047b82 */ /* 0x000ee20000000a00 */
[----:B------:R-:W-:Y:S02]  /*0610*/  MOV R11, UR20 ;  /* 0x00000014000b7c02 */ /* 0x000fe40008000f00 */
[----:B------:R-:W-:Y:S01]  /*0620*/  MOV R15, UR20 ;  /* 0x00000014000f7c02 */ /* 0x000fe20008000f00 */
[----:B-1----:R-:W-:Y:S01]  /*0630*/  IMAD.WIDE R6, R9, 0x4, R6 ;  /* 0x0000000409067825 */ /* 0x002fe200078e0206 */
[----:B------:R-:W-:-:S05]  /*0640*/  MOV R9, UR20 ;  /* 0x0000001400097c02 */ /* 0x000fca0008000f00 */
[----:B------:R-:W-:Y:S02]  /*0650*/  IMAD.WIDE R8, R9, 0x4, R6 ;  /* 0x0000000409087825 */ /* 0x000fe400078e0206 */
[----:B0-----:R-:W4:Y:S02]  /*0660*/  LDG.E R6, desc[UR18][R6.64] ;  /* 0x0000001206067981 */ /* 0x001f24000c1e1900 */
[----:B---3--:R-:W-:Y:S01]  /*0670*/  IMAD.WIDE.U32 R4, R3, 0x4, R4 ;  /* 0x0000000403047825 */ /* 0x008fe200078e0004 */
[----:B------:R-:W-:Y:S01]  /*0680*/  IADD3.X R3, PT, PT, RZ, RZ, RZ, P0, !PT ;  /* 0x000000ffff037210 */ /* 0x000fe200007fe4ff */
[----:B------:R-:W3:Y:S01]  /*0690*/  LDG.E R17, desc[UR18][R8.64] ;  /* 0x0000001208117981 */ /* 0x000ee2000c1e1900 */
[----:B--2---:R-:W-:-:S03]  /*06a0*/  LEA R2, P0, R10, UR6, 0x2 ;  /* 0x000000060a027c11 */ /* 0x004fc6000f8010ff */
[----:B------:R-:W4:Y:S01]  /*06b0*/  LDG.E R5, desc[UR18][R4.64] ;  /* 0x0000001204057981 */ /* 0x000f22000c1e1900 */
[----:B------:R-:W-:Y:S01]  /*06c0*/  LEA.HI.X R3, R10, UR7, R3, 0x2, P0 ;  /* 0x000000070a037c11 */ /* 0x000fe200080f1403 */
[----:B------:R-:W-:-:S04]  /*06d0*/  IMAD.WIDE R10, R11, 0x4, R8 ;  /* 0x000000040b0a7825 */ /* 0x000fc800078e0208 */
[----:B------:R-:W3:Y:S01]  /*06e0*/  LDG.E R16, desc[UR18][R2.64+0x4] ;  /* 0x0000041202107981 */ /* 0x000ee2000c1e1900 */
[----:B------:R-:W-:-:S03]  /*06f0*/  IMAD.WIDE R14, R15, 0x4, R10 ;  /* 0x000000040f0e7825 */ /* 0x000fc600078e020a */
[----:B------:R-:W2:Y:S04]  /*0700*/  LDG.E R19, desc[UR18][R10.64] ;  /* 0x000000120a137981 */ /* 0x000ea8000c1e1900 */
[----:B------:R-:W2:Y:S04]  /*0710*/  LDG.E R18, desc[UR18][R2.64+0x8] ;  /* 0x0000081202127981 */ /* 0x000ea8000c1e1900 */
[----:B------:R-:W5:Y:S04]  /*0720*/  LDG.E R20, desc[UR18][R2.64+0xc] ;  /* 0x00000c1202147981 */ /* 0x000f68000c1e1900 */
[----:B------:R-:W5:Y:S01]  /*0730*/  LDG.E R14, desc[UR18][R14.64] ;  /* 0x000000120e0e7981 */ /* 0x000f62000c1e1900 */
[----:B------:R-:W-:Y:S01]  /*0740*/  UIADD3 UR4, UPT, UPT, UR4, 0x4, URZ ;  /* 0x0000000404047890 */ /* 0x000fe2000fffe0ff */
[----:B----4-:R-:W-:-:S04]  /*0750*/  FFMA R5, R5, R6, R12 ;  /* 0x0000000605057223 */ /* 0x010fc8000000000c */
[----:B---3--:R-:W-:-:S04]  /*0760*/  FFMA R5, R16, R17, R5 ;  /* 0x0000001110057223 */ /* 0x008fc80000000005 */
[----:B--2---:R-:W-:-:S04]  /*0770*/  FFMA R5, R18, R19, R5 ;  /* 0x0000001312057223 */ /* 0x004fc80000000005 */
[----:B-----5:R-:W-:-:S07]  /*0780*/  FFMA R12, R20, R14, R5 ;  /* 0x0000000e140c7223 */ /* 0x020fce0000000005 */
.L_x_3:
[----:B------:R-:W-:Y:S05]  /*0790*/  BRA.U !UP1, `(.L_x_2) ;  /* 0x0000000109b07547 */ /* 0x000fea000b800000 */
[----:B------:R-:W-:Y:S01]  /*07a0*/  UISETP.NE.AND UP0, UPT, UR5, 0x1, UPT ;  /* 0x000000010500788c */ /* 0x000fe2000bf05270 */
[----:B------:R-:W-:Y:S01]  /*07b0*/  MOV R7, UR4 ;  /* 0x0000000400077c02 */ /* 0x000fe20008000f00 */
[----:B------:R-:W-:Y:S02]  /*07c0*/  ULOP3.LUT UR5, UR20, 0x1, URZ, 0xc0, !UPT ;  /* 0x0000000114057892 */ /* 0x000fe4000f8ec0ff */
[----:B------:R-:W-:Y:S02]  /*07d0*/  IMAD.U32 R15, RZ, RZ, UR20 ;  /* 0x00000014ff0f7e24 */ /* 0x000fe4000f8e00ff */
[----:B------:R-:W-:Y:S01]  /*07e0*/  UISETP.NE.U32.AND UP1, UPT, UR5, 0x1, UPT ;  /* 0x000000010500788c */ /* 0x000fe2000bf25070 */
[----:B------:R-:W-:-:S04]  /*07f0*/  PLOP3.LUT P1, PT, PT, PT, UP0, 0x80, 0x8 ;  /* 0x000000000008781c */ /* 0x000fc80003f2f008 */
[----:B------:R-:W1:Y:S01]  /*0800*/  @UP0 LDCU.64 UR6, c[0x0][0x388] ;  /* 0x00007100ff0607ac */ /* 0x000e620008000a00 */
[----:B------:R-:W-:Y:S01]  /*0810*/  PLOP3.LUT P0, PT, PT, PT, UP1, 0x80, 0x8 ;  /* 0x000000000008781c */ /* 0x000fe20003f0f018 */
[----:B------:R-:W2:Y:S01]  /*0820*/  @UP0 LDCU.64 UR8, c[0x0][0x390] ;  /* 0x00007200ff0807ac */ /* 0x000ea20008000a00 */
[----:B------:R-:W3:Y:S06]  /*0830*/  @UP0 LDCU.64 UR10, c[0x0][0x388] ;  /* 0x00007100ff0a07ac */ /* 0x000eec0008000a00 */
[C---:B------:R-:W-:Y:S01]  /*0840*/  @P1 VIADD R3, R13.reuse, UR4 ;  /* 0x000000040d031c36 */ /* 0x040fe20008000000 */
[----:B------:R-:W-:Y:S01]  /*0850*/  @P1 IADD3 R6, P2, PT, R13, UR4, RZ ;  /* 0x000000040d061c10 */ /* 0x000fe2000ff5e0ff */
[----:B------:R-:W4:Y:S01]  /*0860*/  @!UP1 LDCU.64 UR12, c[0x0][0x388] ;  /* 0x00007100ff0c97ac */ /* 0x000f220008000a00 */
[----:B------:R-:W-:Y:S01]  /*0870*/  @UP0 UIADD3 UR4, UPT, UPT, UR4, 0x2, URZ ;  /* 0x0000000204040890 */ /* 0x000fe2000fffe0ff */
[----:B-1----:R-:W-:-:S02]  /*0880*/  MOV R10, UR6 ;  /* 0x00000006000a7c02 */ /* 0x002fc40008000f00 */
[----:B------:R-:W-:Y:S01]  /*0890*/  MOV R11, UR7 ;  /* 0x00000007000b7c02 */ /* 0x000fe20008000f00 */
[----:B------:R-:W1:Y:S01]  /*08a0*/  @!UP1 LDCU.64 UR6, c[0x0][0x390] ;  /* 0x00007200ff0697ac */ /* 0x000e620008000a00 */
[----:B--2---:R-:W-:Y:S02]  /*08b0*/  MOV R4, UR8 ;  /* 0x0000000800047c02 */ /* 0x004fe40008000f00 */
[----:B------:R-:W-:Y:S01]  /*08c0*/  MOV R5, UR9 ;  /* 0x0000000900057c02 */ /* 0x000fe20008000f00 */
[----:B------:R-:W-:-:S04]  /*08d0*/  @P1 IMAD.WIDE.U32 R10, R3, 0x4, R10 ;  /* 0x00000004030a1825 */ /* 0x000fc800078e000a */
[----:B------:R-:W-:Y:S01]  /*08e0*/  @P1 IMAD R3, R7, UR20, R0 ;  /* 0x0000001407031c24 */ /* 0x000fe2000f8e0200 */
[----:B------:R-:W-:Y:S01]  /*08f0*/  @P1 IADD3.X R7, PT, PT, RZ, RZ, RZ, P2, !PT ;  /* 0x000000ffff071210 */ /* 0x000fe200017fe4ff */
[----:B0-----:R-:W2:Y:S01]  /*0900*/  @P1 LDG.E R11, desc[UR18][R10.64] ;  /* 0x000000120a0b1981 */ /* 0x001ea2000c1e1900 */
[C---:B---3--:R-:W-:Y:S01]  /*0910*/  @P1 LEA R2, P2, R6.reuse, UR10, 0x2 ;  /* 0x0000000a06021c11 */ /* 0x048fe2000f8410ff */
[----:B------:R-:W-:Y:S01]  /*0920*/  @P1 IMAD.WIDE R4, R3, 0x4, R4 ;  /* 0x0000000403041825 */ /* 0x000fe200078e0204 */
[----:B------:R-:W-:Y:S02]  /*0930*/  MOV R19, UR4 ;  /* 0x0000000400137c02 */ /* 0x000fe40008000f00 */
[----:B------:R-:W-:Y:S02]  /*0940*/  @P1 LEA.HI.X R3, R6, UR11, R7, 0x2, P2 ;  /* 0x0000000b06031c11 */ /* 0x000fe400090f1407 */
[----:B----4-:R-:W-:Y:S01]  /*0950*/  MOV R6, UR12 ;  /* 0x0000000c00067c02 */ /* 0x010fe20008000f00 */
[----:B------:R-:W-:Y:S01]  /*0960*/  @P1 IMAD.WIDE R14, R15, 0x4, R4 ;  /* 0x000000040f0e1825 */ /* 0x000fe200078e0204 */
[----:B------:R-:W-:Y:S01]  /*0970*/  MOV R7, UR13 ;  /* 0x0000000d00077c02 */ /* 0x000fe20008000f00 */
[----:B------:R-:W2:Y:S01]  /*0980*/  @P1 LDG.E R4, desc[UR18][R4.64] ;  /* 0x0000001204041981 */ /* 0x000ea2000c1e1900 */
[----:B------:R-:W-:Y:S01]  /*0990*/  @!P0 IADD3 R17, PT, PT, R13, UR4, RZ ;  /* 0x000000040d118c10 */ /* 0x000fe2000fffe0ff */
[----:B------:R-:W-:Y:S01]  /*09a0*/  @!P0 IMAD R19, R19, UR20, R0 ;  /* 0x0000001413138c24 */ /* 0x000fe2000f8e0200 */
[----:B-1----:R-:W-:Y:S01]  /*09b0*/  MOV R8, UR6 ;  /* 0x0000000600087c02 */ /* 0x002fe20008000f00 */
[----:B------:R-:W3:Y:S01]  /*09c0*/  @P1 LDG.E R14, desc[UR18][R14.64] ;  /* 0x000000120e0e1981 */ /* 0x000ee2000c1e1900 */
[----:B------:R-:W-:Y:S01]  /*09d0*/  MOV R9, UR7 ;  /* 0x0000000700097c02 */ /* 0x000fe20008000f00 */
[----:B------:R-:W-:-:S02]  /*09e0*/  @!P0 IMAD.WIDE.U32 R6, R17, 0x4, R6 ;  /* 0x0000000411068825 */ /* 0x000fc400078e0006 */
[----:B------:R-:W3:Y:S02]  /*09f0*/  @P1 LDG.E R2, desc[UR18][R2.64+0x4] ;  /* 0x0000041202021981 */ /* 0x000ee4000c1e1900 */
[----:B------:R-:W-:Y:S02]  /*0a00*/  @!P0 IMAD.WIDE R8, R19, 0x4, R8 ;  /* 0x0000000413088825 */ /* 0x000fe400078e0208 */
[----:B------:R-:W4:Y:S04]  /*0a10*/  @!P0 LDG.E R7, desc[UR18][R6.64] ;  /* 0x0000001206078981 */ /* 0x000f28000c1e1900 */
[----:B------:R-:W4:Y:S01]  /*0a20*/  @!P0 LDG.E R8, desc[UR18][R8.64] ;  /* 0x0000001208088981 */ /* 0x000f22000c1e1900 */
[----:B--2---:R-:W-:-:S04]  /*0a30*/  @P1 FFMA R11, R11, R4, R12 ;  /* 0x000000040b0b1223 */ /* 0x004fc8000000000c */
[----:B---3--:R-:W-:-:S04]  /*0a40*/  @P1 FFMA R12, R2, R14, R11 ;  /* 0x0000000e020c1223 */ /* 0x008fc8000000000b */
[----:B----4-:R-:W-:-:S07]  /*0a50*/  @!P0 FFMA R12, R7, R8, R12 ;  /* 0x00000008070c8223 */ /* 0x010fce000000000c */
.L_x_2:
[----:B------:R-:W1:Y:S01]  /*0a60*/  LDC.64 R2, c[0x0][0x398] ;  /* 0x0000e600ff027b82 */ /* 0x000e620000000a00 */
[----:B------:R-:W-:-:S05]  /*0a70*/  IADD3 R13, PT, PT, R0, R13, RZ ;  /* 0x0000000d000d7210 */ /* 0x000fca0007ffe0ff */
[----:B-1----:R-:W-:-:S05]  /*0a80*/  IMAD.WIDE R2, R13, 0x4, R2 ;  /* 0x000000040d027825 */ /* 0x002fca00078e0202 */
[----:B0-----:R-:W-:Y:S01]  /*0a90*/  STG.E desc[UR18][R2.64], R12 ;  /* 0x0000000c02007986 */ /* 0x001fe2000c101912 */
[----:B------:R-:W-:Y:S05]  /*0aa0*/  EXIT ;  /* 0x000000000000794d */ /* 0x000fea0003800000 */
.L_x_4:
[----:B------:R-:W-:-:S00]  /*0ab0*/  BRA `(.L_x_4) ;  /* 0xfffffffc00fc7947 */ /* 0x000fc0000383ffff */
[----:B------:R-:W-:-:S00]  /*0ac0*/  NOP ;  /* 0x0000000000007918 */ /* 0x000fc00000000000 */
        /* <DEDUP_REMOVED lines=11> */
.L_x_17:


//--------------------- .text._Z16initializeMatrixPfij --------------------------
	.section	.text._Z16initializeMatrixPfij,"ax",@progbits
	.align	128
        .global         _Z16initializeMatrixPfij
        .type           _Z16initializeMatrixPfij,@function
        .size           _Z16initializeMatrixPfij,(.L_x_18 - _Z16initializeMatrixPfij)
        .other          _Z16initializeMatrixPfij,@"STO_CUDA_ENTRY STV_DEFAULT"
_Z16initializeMatrixPfij:
.text._Z16initializeMatrixPfij:
[----:B------:R-:W0:Y:S01]  /*0000*/  LDC R1, c[0x0][0x37c] ;  /* 0x0000df00ff017b82 */ /* 0x000e220000000800 */
[----:B------:R-:W1:Y:S07]  /*0010*/  S2R R3, SR_TID.X ;  /* 0x0000000000037919 */ /* 0x000e6e0000002100 */
[----:B------:R-:W1:Y:S01]  /*0020*/  LDC R0, c[0x0][0x360] ;  /* 0x0000d800ff007b82 */ /* 0x000e620000000800 */
[----:B------:R-:W2:Y:S01]  /*0030*/  LDCU UR6, c[0x0][0x388] ;  /* 0x00007100ff0677ac */ /* 0x000ea20008000800 */
[----:B0-----:R-:W-:Y:S01]  /*0040*/  VIADD R1, R1, 0xffffffd0 ;  /* 0xffffffd001017836 */ /* 0x001fe20000000000 */
[----:B------:R-:W0:Y:S05]  /*0050*/  S2R R2, SR_TID.Y ;  /* 0x0000000000027919 */ /* 0x000e2a0000002200 */
[----:B------:R-:W1:Y:S08]  /*0060*/  S2UR UR4, SR_CTAID.X ;  /* 0x00000000000479c3 */ /* 0x000e700000002500 */
[----:B------:R-:W0:Y:S08]  /*0070*/  S2UR UR5, SR_CTAID.Y ;  /* 0x00000000000579c3 */ /* 0x000e300000002600 */
[----:B------:R-:W0:Y:S01]  /*0080*/  LDC R11, c[0x0][0x364] ;  /* 0x0000d900ff0b7b82 */ /* 0x000e220000000800 */
[----:B-1----:R-:W-:-:S02]  /*0090*/  IMAD R0, R0, UR4, R3 ;  /* 0x0000000400007c24 */ /* 0x002fc4000f8e0203 */
[----:B0-----:R-:W-:-:S05]  /*00a0*/  IMAD R11, R11, UR5, R2 ;  /* 0x000000050b0b7c24 */ /* 0x001fca000f8e0202 */
[----:B------:R-:W-:-:S04]  /*00b0*/  VIMNMX R2, PT, PT, R0, R11, !PT ;  /* 0x0000000b00027248 */ /* 0x000fc80007fe0100 */
[----:B--2---:R-:W-:-:S13]  /*00c0*/  ISETP.GE.AND P0, PT, R2, UR6, PT ;  /* 0x0000000602007c0c */ /* 0x004fda000bf06270 */
[----:B------:R-:W-:Y:S05]  /*00d0*/  @P0 EXIT ;  /* 0x000000000000094d */ /* 0x000fea0003800000 */
[----:B------:R-:W0:Y:S01]  /*00e0*/  LDC R2, c[0x0][0x38c] ;  /* 0x0000e300ff027b82 */ /* 0x000e220000000800 */
[----:B------:R-:W-:Y:S01]  /*00f0*/  IMAD.MOV.U32 R7, RZ, RZ, -0x75bd8fc ;  /* 0xf8a42704ff077424 */ /* 0x000fe200078e00ff */
[----:B------:R-:W-:Y:S01]  /*0100*/  BSSY.RECONVERGENT B0, `(.L_x_5) ;  /* 0x000025c000007945 */ /* 0x000fe20003800200 */
[----:B------:R-:W-:Y:S02]  /*0110*/  IMAD.MOV.U32 R8, RZ, RZ, -0x23270784 ;  /* 0xdcd8f87cff087424 */ /* 0x000fe400078e00ff */
[----:B------:R-:W-:Y:S01]  /*0120*/  IMAD R0, R11, UR6, R0 ;  /* 0x000000060b007c24 */ /* 0x000fe2000f8e0200 */
[----:B------:R-:W1:Y:S04]  /*0130*/  LDCU.64 UR6, c[0x0][0x358] ;  /* 0x00006b00ff0677ac */ /* 0x000e680008000a00 */
[----:B------:R-:W-:-:S02]  /*0140*/  ISETP.NE.AND P0, PT, R0, RZ, PT ;  /* 0x000000ff0000720c */ /* 0x000fc40003f05270 */
[----:B------:R-:W-:Y:S02]  /*0150*/  SHF.R.S32.HI R4, RZ, 0x1f, R0 ;  /* 0x0000001fff047819 */ /* 0x000fe40000011400 */
[----:B0-----:R-:W-:-:S05]  /*0160*/  LOP3.LUT R2, R2, 0xaad26b49, RZ, 0x3c, !PT ;  /* 0xaad26b4902027812 */ /* 0x001fca00078e3cff */
[----:B------:R-:W-:-:S04]  /*0170*/  IMAD R3, R2, 0x4182bed5, RZ ;  /* 0x4182bed502037824 */ /* 0x000fc800078e02ff */
[C---:B------:R-:W-:Y:S01]  /*0180*/  VIADD R5, R3.reuse, 0x583f19 ;  /* 0x00583f1903057836 */ /* 0x040fe20000000000 */
[C---:B------:R-:W-:Y:S01]  /*0190*/  LOP3.LUT R6, R3.reuse, 0x159a55e5, RZ, 0x3c, !PT ;  /* 0x159a55e503067812 */ /* 0x040fe200078e3cff */
[C---:B------:R-:W-:Y:S02]  /*01a0*/  VIADD R2, R3.reuse, 0xd9f6dc18 ;  /* 0xd9f6dc1803027836 */ /* 0x040fe40000000000 */
[----:B------:R-:W-:Y:S02]  /*01b0*/  VIADD R3, R3, 0x75bcd15 ;  /* 0x075bcd1503037836 */ /* 0x000fe40000000000 */
[----:B------:R-:W-:Y:S01]  /*01c0*/  IMAD.MOV.U32 R9, RZ, RZ, R5 ;  /* 0x000000ffff097224 */ /* 0x000fe200078e0005 */
[----:B------:R0:W-:Y:S04]  /*01d0*/  STL.64 [R1+0x8], R6 ;  /* 0x0000080601007387 */ /* 0x0001e80000100a00 */
[----:B------:R0:W-:Y:S04]  /*01e0*/  STL.64 [R1], R2 ;  /* 0x0000000201007387 */ /* 0x0001e80000100a00 */
[----:B------:R0:W-:Y:S01]  /*01f0*/  STL.64 [R1+0x10], R8 ;  /* 0x0000100801007387 */ /* 0x0001e20000100a00 */
[----:B-1----:R-:W-:Y:S05]  /*0200*/  @!P0 BRA `(.L_x_6) ;  /* 0x00000024002c8947 */ /* 0x002fea0003800000 */
[----:B------:R-:W-:Y:S02]  /*0210*/  IMAD.MOV.U32 R13, RZ, RZ, R4 ;  /* 0x000000ffff0d7224 */ /* 0x000fe400078e0004 */
[----:B------:R-:W-:Y:S02]  /*0220*/  IMAD.MOV.U32 R11, RZ, RZ, RZ ;  /* 0x000000ffff0b7224 */ /* 0x000fe400078e00ff */
[----:B------:R-:W-:-:S07]  /*0230*/  IMAD.MOV.U32 R10, RZ, RZ, R0 ;  /* 0x000000ffff0a7224 */ /* 0x000fce00078e0000 */
.L_x_15:
[----:B0-----:R-:W-:Y:S01]  /*0240*/  LOP3.LUT R2, R10, 0x3, RZ, 0xc0, !PT ;  /* 0x000000030a027812 */ /* 0x001fe200078ec0ff */
[----:B------:R-:W-:Y:S03]  /*0250*/  BSSY.RECONVERGENT B1, `(.L_x_7) ;  /* 0x0000240000017945 */ /* 0x000fe60003800200 */
[----:B------:R-:W-:-:S04]  /*0260*/  ISETP.NE.U32.AND P0, PT, R2, RZ, PT ;  /* 0x000000ff0200720c */ /* 0x000fc80003f05070 */
[----:B------:R-:W-:-:S13]  /*0270*/  ISETP.NE.AND.EX P0, PT, RZ, RZ, PT, P0 ;  /* 0x000000ffff00720c */ /* 0x000fda0003f05300 */
[----:B------:R-:W-:Y:S05]  /*0280*/  @!P0 BRA `(.L_x_8) ;  /* 0x0000002000f08947 */ /* 0x000fea0003800000 */
[----:B------:R-:W0:Y:S01]  /*0290*/  LDC.64 R8, c[0x4][RZ] ;  /* 0x01000000ff087b82 */ /* 0x000e220000000a00 */
[----:B------:R-:W-:Y:S02]  /*02a0*/  CS2R R2, SRZ ;  /* 0x0000000000027805 */ /* 0x000fe4000001ff00 */
[----:B------:R-:W-:Y:S02]  /*02b0*/  CS2R R4, SRZ ;  /* 0x0000000000047805 */ /* 0x000fe4000001ff00 */
[----:B------:R-:W-:Y:S01]  /*02c0*/  CS2R R6, SRZ ;  /* 0x0000000000067805 */ /* 0x000fe2000001ff00 */
[----:B0-----:R-:W-:-:S07]  /*02d0*/  IMAD.WIDE.U32 R8, R11, 0xc80, R8 ;  /* 0x00000c800b087825 */ /* 0x001fce00078e0008 */
.L_x_10:
[----:B------:R-:W-:-:S06]  /*02e0*/  IMAD R12, R2, 0x4, R1 ;  /* 0x00000004020c7824 */ /* 0x000fcc00078e0201 */
[----:B------:R-:W5:Y:S01]  /*02f0*/  LDL R12, [R12+0x4] ;  /* 0x000004000c0c7983 */ /* 0x000f620000100800 */
[----:B------:R-:W-:-:S05]  /*0300*/  UMOV UR4, URZ ;  /* 0x000000ff00047c82 */ /* 0x000fca0008000000 */
.L_x_9:
[----:B-----5:R-:W-:Y:S01]  /*0310*/  SHF.R.U32.HI R22, RZ, UR4, R12 ;  /* 0x00000004ff167c19 */ /* 0x020fe2000801160c */
[----:B------:R-:W-:-:S03]  /*0320*/  IMAD.SHL.U32 R14, R2, 0x20, RZ ;  /* 0x00000020020e7824 */ /* 0x000fc600078e00ff */
[----:B------:R-:W-:Y:S01]  /*0330*/  LOP3.LUT R15, R22, 0x1, RZ, 0xc0, !PT ;  /* 0x00000001160f7812 */ /* 0x000fe200078ec0ff */
[----:B------:R-:W-:-:S03]  /*0340*/  VIADD R14, R14, UR4 ;  /* 0x000000040e0e7c36 */ /* 0x000fc60008000000 */
[----:B------:R-:W-:Y:S01]  /*0350*/  ISETP.NE.U32.AND P0, PT, R15, 0x1, PT ;  /* 0x000000010f00780c */ /* 0x000fe20003f05070 */
[----:B------:R-:W-:-:S03]  /*0360*/  IMAD R15, R14, 0x5, RZ ;  /* 0x000000050e0f7824 */ /* 0x000fc600078e02ff */
[----:B------:R-:W-:Y:S01]  /*0370*/  R2P PR, R22, 0x7e ;  /* 0x0000007e16007804 */ /* 0x000fe20000000000 */
[----:B------:R-:W-:-:S08]  /*0380*/  IMAD.WIDE.U32 R14, R15, 0x4, R8 ;  /* 0x000000040f0e7825 */ /* 0x000fd000078e0008 */
[----:B------:R-:W2:Y:S04]  /*0390*/  @!P0 LDG.E R16, desc[UR6][R14.64+0x10] ;  /* 0x000010060e108981 */ /* 0x000ea8000c1e1900 */
[----:B------:R-:W3:Y:S04]  /*03a0*/  @P1 LDG.E R18, desc[UR6][R14.64+0x24] ;  /* 0x000024060e121981 */ /* 0x000ee8000c1e1900 */
[----:B------:R-:W4:Y:S04]  /*03b0*/  @P2 LDG.E R20, desc[UR6][R14.64+0x38] ;  /* 0x000038060e142981 */ /* 0x000f28000c1e1900 */
[----:B------:R-:W4:Y:S04]  /*03c0*/  @P3 LDG.E R24, desc[UR6][R14.64+0x4c] ;  /* 0x00004c060e183981 */ /* 0x000f28000c1e1900 */
[----:B------:R-:W4:Y:S04]  /*03d0*/  @P4 LDG.E R26, desc[UR6][R14.64+0x60] ;  /* 0x000060060e1a4981 */ /* 0x000f28000c1e1900 */
[----:B------:R-:W4:Y:S04]  /*03e0*/  @!P0 LDG.E R17, desc[UR6][R14.64+0x4] ;  /* 0x000004060e118981 */ /* 0x000f28000c1e1900 */
[----:B------:R-:W4:Y:S04]  /*03f0*/  @!P0 LDG.E R19, desc[UR6][R14.64+0xc] ;  /* 0x00000c060e138981 */ /* 0x000f28000c1e1900 */
[----:B------:R-:W4:Y:S04]  /*0400*/  @P1 LDG.E R21, desc[UR6][R14.64+0x18] ;  /* 0x000018060e151981 */ /* 0x000f28000c1e1900 */
[----:B------:R-:W4:Y:S04]  /*0410*/  @P3 LDG.E R23, desc[UR6][R14.64+0x40] ;  /* 0x000040060e173981 */ /* 0x000f28000c1e1900 */
[----:B------:R-:W4:Y:S04]  /*0420*/  @P5 LDG.E R25, desc[UR6][R14.64+0x70] ;  /* 0x000070060e195981 */ /* 0x000f28000c1e1900 */
[----:B------:R-:W4:Y:S01]  /*0430*/  @P6 LDG.E R28, desc[UR6][R14.64+0x88] ;  /* 0x000088060e1c6981 */ /* 0x000f22000c1e1900 */
[----:B--2---:R-:W-:-:S03]  /*0440*/  @!P0 LOP3.LUT R5, R5, R16, RZ, 0x3c, !PT ;  /* 0x0000001005058212 */ /* 0x004fc600078e3cff */
[----:B------:R-:W2:Y:S01]  /*0450*/  @!P0 LDG.E R16, desc[UR6][R14.64] ;  /* 0x000000060e108981 */ /* 0x000ea2000c1e1900 */
[----:B---3--:R-:W-:-:S03]  /*0460*/  @P1 LOP3.LUT R5, R5, R18, RZ, 0x3c, !PT ;  /* 0x0000001205051212 */ /* 0x008fc600078e3cff */
[----:B------:R-:W3:Y:S01]  /*0470*/  @!P0 LDG.E R18, desc[UR6][R14.64+0x8] ;  /* 0x000008060e128981 */ /* 0x000ee2000c1e1900 */
[----:B----4-:R-:W-:-:S03]  /*0480*/  @P2 LOP3.LUT R5, R5, R20, RZ, 0x3c, !PT ;  /* 0x0000001405052212 */ /* 0x010fc600078e3cff */
[----:B------:R-:W4:Y:S01]  /*0490*/  @P1 LDG.E R20, desc[UR6][R14.64+0x14] ;  /* 0x000014060e141981 */ /* 0x000f22000c1e1900 */
[----:B------:R-:W-:-:S03]  /*04a0*/  @P3 LOP3.LUT R5, R5, R24, RZ, 0x3c, !PT ;  /* 0x0000001805053212 */ /* 0x000fc600078e3cff */
[----:B------:R-:W4:Y:S01]  /*04b0*/  @P5 LDG.E R24, desc[UR6][R14.64+0x74] ;  /* 0x000074060e185981 */ /* 0x000f22000c1e1900 */
[----:B------:R-:W-:-:S03]  /*04c0*/  @P4 LOP3.LUT R5, R5, R26, RZ, 0x3c, !PT ;  /* 0x0000001a05054212 */ /* 0x000fc600078e3cff */
[----:B------:R-:W4:Y:S01]  /*04d0*/  @P3 LDG.E R26, desc[UR6][R14.64+0x44] ;  /* 0x000044060e1a3981 */ /* 0x000f22000c1e1900 */
[----:B------:R-:W-:-:S03]  /*04e0*/  @!P0 LOP3.LUT R6, R6, R17, RZ, 0x3c, !PT ;  /* 0x0000001106068212 */ /* 0x000fc600078e3cff */
[----:B------:R-:W4:Y:S01]  /*04f0*/  @P1 LDG.E R17, desc[UR6][R14.64+0x20] ;  /* 0x000020060e111981 */ /* 0x000f22000c1e1900 */
[----:B------:R-:W-:-:S03]  /*0500*/  @!P0 LOP3.LUT R4, R4, R19, RZ, 0x3c, !PT ;  /* 0x0000001304048212 */ /* 0x000fc600078e3cff */
[----:B------:R-:W4:Y:S01]  /*0510*/  @P2 LDG.E R19, desc[UR6][R14.64+0x2c] ;  /* 0x00002c060e132981 */ /* 0x000f22000c1e1900 */
[----:B------:R-:W-:-:S03]  /*0520*/  @P1 LOP3.LUT R6, R6, R21, RZ, 0x3c, !PT ;  /* 0x0000001506061212 */ /* 0x000fc600078e3cff */
[----:B------:R-:W4:Y:S01]  /*0530*/  @P2 LDG.E R21, desc[UR6][R14.64+0x34] ;  /* 0x000034060e152981 */ /* 0x000f22000c1e1900 */
[----:B--2---:R-:W-:-:S03]  /*0540*/  @!P0 LOP3.LUT R3, R3, R16, RZ, 0x3c, !PT ;  /* 0x0000001003038212 */ /* 0x004fc600078e3cff */
[----:B------:R-:W2:Y:S01]  /*0550*/  @P1 LDG.E R16, desc[UR6][R14.64+0x1c] ;  /* 0x00001c060e101981 */ /* 0x000ea2000c1e1900 */
[----:B---3--:R-:W-:-:S03]  /*0560*/  @!P0 LOP3.LUT R7, R7, R18, RZ, 0x3c, !PT ;  /* 0x0000001207078212 */ /* 0x008fc600078e3cff */
[----:B------:R-:W3:Y:S01]  /*0570*/  @P2 LDG.E R18, desc[UR6][R14.64+0x28] ;  /* 0x000028060e122981 */ /* 0x000ee2000c1e1900 */
[----:B----4-:R-:W-:-:S03]  /*0580*/  @P1 LOP3.LUT R3, R3, R20, RZ, 0x3c, !PT ;  /* 0x0000001403031212 */ /* 0x010fc600078e3cff */
[----:B------:R-:W4:Y:S01]  /*0590*/  @P2 LDG.E R20, desc[UR6][R14.64+0x30] ;  /* 0x000030060e142981 */ /* 0x000f22000c1e1900 */
[----:B------:R-:W-:-:S03]  /*05a0*/  @P5 LOP3.LUT R5, R5, R24, RZ, 0x3c, !PT ;  /* 0x0000001805055212 */ /* 0x000fc600078e3cff */
[----:B------:R-:W4:Y:S01]  /*05b0*/  @P3 LDG.E R24, desc[UR6][R14.64+0x3c] ;  /* 0x00003c060e183981 */ /* 0x000f22000c1e1900 */
[----:B------:R-:W-:-:S03]  /*05c0*/  @P1 LOP3.LUT R4, R4, R17, RZ, 0x3c, !PT ;  /* 0x0000001104041212 */ /* 0x000fc600078e3cff */
[----:B------:R-:W4:Y:S01]  /*05d0*/  @P3 LDG.E R17, desc[UR6][R14.64+0x48] ;  /* 0x000048060e113981 */ /* 0x000f22000c1e1900 */
[----:B------:R-:W-:-:S03]  /*05e0*/  @P2 LOP3.LUT R6, R6, R19, RZ, 0x3c, !PT ;  /* 0x0000001306062212 */ /* 0x000fc600078e3cff */
[----:B------:R-:W4:Y:S01]  /*05f0*/  @P4 LDG.E R19, desc[UR6][R14.64+0x54] ;  /* 0x000054060e134981 */ /* 0x000f22000c1e1900 */
[----:B------:R-:W-:Y:S02]  /*0600*/  @P2 LOP3.LUT R4, R4, R21, RZ, 0x3c, !PT ;  /* 0x0000001504042212 */ /* 0x000fe400078e3cff */
[----:B------:R-:W-:Y:S01]  /*0610*/  @P3 LOP3.LUT R6, R6, R23, RZ, 0x3c, !PT ;  /* 0x0000001706063212 */ /* 0x000fe200078e3cff */
[----:B------:R-:W4:Y:S04]  /*0620*/  @P4 LDG.E R21, desc[UR6][R14.64+0x5c] ;  /* 0x00005c060e154981 */ /* 0x000f28000c1e1900 */
[----:B------:R-:W4:Y:S01]  /*0630*/  @P5 LDG.E R23, desc[UR6][R14.64+0x68] ;  /* 0x000068060e175981 */ /* 0x000f22000c1e1900 */
[----:B--2---:R-:W-:-:S03]  /*0640*/  @P1 LOP3.LUT R7, R7, R16, RZ, 0x3c, !PT ;  /* 0x0000001007071212 */ /* 0x004fc600078e3cff */
[----:B------:R-:W2:Y:S01]  /*0650*/  @P4 LDG.E R16, desc[UR6][R14.64+0x50] ;  /* 0x000050060e104981 */ /* 0x000ea2000c1e1900 */
[----:B---3--:R-:W-:-:S03]  /*0660*/  @P2 LOP3.LUT R3, R3, R18, RZ, 0x3c, !PT ;  /* 0x0000001203032212 */ /* 0x008fc600078e3cff */
[----:B------:R-:W3:Y:S01]  /*0670*/  @P4 LDG.E R18, desc[UR6][R14.64+0x58] ;  /* 0x000058060e124981 */ /* 0x000ee2000c1e1900 */
[----:B----4-:R-:W-:-:S03]  /*0680*/  @P2 LOP3.LUT R7, R7, R20, RZ, 0x3c, !PT ;  /* 0x0000001407072212 */ /* 0x010fc600078e3cff */
[----:B------:R-:W4:Y:S01]  /*0690*/  @P5 LDG.E R20, desc[UR6][R14.64+0x64] ;  /* 0x000064060e145981 */ /* 0x000f22000c1e1900 */
[----:B------:R-:W-:-:S03]  /*06a0*/  @P3 LOP3.LUT R3, R3, R24, RZ, 0x3c, !PT ;  /* 0x0000001803033212 */ /* 0x000fc600078e3cff */
[----:B------:R-:W4:Y:S01]  /*06b0*/  @P5 LDG.E R24, desc[UR6][R14.64+0x6c] ;  /* 0x00006c060e185981 */ /* 0x000f22000c1e1900 */
[----:B------:R-:W-:Y:S02]  /*06c0*/  LOP3.LUT P0, RZ, R22, 0x80, RZ, 0xc0, !PT ;  /* 0x0000008016ff7812 */ /* 0x000fe4000780c0ff */
[----:B------:R-:W-:Y:S02]  /*06d0*/  @P3 LOP3.LUT R7, R7, R26, RZ, 0x3c, !PT ;  /* 0x0000001a07073212 */ /* 0x000fe400078e3cff */
[----:B------:R-:W-:Y:S02]  /*06e0*/  @P3 LOP3.LUT R4, R4, R17, RZ, 0x3c, !PT ;  /* 0x0000001104043212 */ /* 0x000fe400078e3cff */
[----:B------:R-:W4:Y:S01]  /*06f0*/  @P6 LDG.E R17, desc[UR6][R14.64+0x7c] ;  /* 0x00007c060e116981 */ /* 0x000f22000c1e1900 */
[----:B------:R-:W-:-:S03]  /*0700*/  @P4 LOP3.LUT R6, R6, R19, RZ, 0x3c, !PT ;  /* 0x0000001306064212 */ /* 0x000fc600078e3cff */
[----:B------:R-:W4:Y:S01]  /*0710*/  @P6 LDG.E R19, desc[UR6][R14.64+0x84] ;  /* 0x000084060e136981 */ /* 0x000f22000c1e1900 */
[----:B------:R-:W-:-:S03]  /*0720*/  @P4 LOP3.LUT R4, R4, R21, RZ, 0x3c, !PT ;  /* 0x0000001504044212 */ /* 0x000fc600078e3cff */
[----:B------:R-:W4:Y:S01]  /*0730*/  @P0 LDG.E R26, desc[UR6][R14.64+0x9c] ;  /* 0x00009c060e1a0981 */ /* 0x000f22000c1e1900 */
[----:B------:R-:W-:-:S03]  /*0740*/  @P5 LOP3.LUT R6, R6, R23, RZ, 0x3c, !PT ;  /* 0x0000001706065212 */ /* 0x000fc600078e3cff */
        /* <DEDUP_REMOVED lines=10> */
[----:B------:R-:W-:Y:S02]  /*07f0*/  @P5 LOP3.LUT R4, R4, R25, RZ, 0x3c, !PT ;  /* 0x0000001904045212 */ /* 0x000fe400078e3cff */
[----:B------:R-:W-:Y:S02]  /*0800*/  @P6 LOP3.LUT R5, R5, R28, RZ, 0x3c, !PT ;  /* 0x0000001c05056212 */ /* 0x000fe400078e3cff */
[----:B------:R-:W-:Y:S02]  /*0810*/  @P6 LOP3.LUT R6, R6, R17, RZ, 0x3c, !PT ;  /* 0x0000001106066212 */ /* 0x000fe400078e3cff */
[----:B------:R-:W-:Y:S02]  /*0820*/  @P6 LOP3.LUT R4, R4, R19, RZ, 0x3c, !PT ;  /* 0x0000001304046212 */ /* 0x000fe400078e3cff */
[----:B------:R-:W-:Y:S02]  /*0830*/  @P0 LOP3.LUT R5, R5, R26, RZ, 0x3c, !PT ;  /* 0x0000001a05050212 */ /* 0x000fe400078e3cff */
[----:B------:R-:W-:-:S02]  /*0840*/  @P0 LOP3.LUT R6, R6, R21, RZ, 0x3c, !PT ;  /* 0x0000001506060212 */ /* 0x000fc400078e3cff */
[----:B------:R-:W-:Y:S02]  /*0850*/  @P0 LOP3.LUT R4, R4, R23, RZ, 0x3c, !PT ;  /* 0x0000001704040212 */ /* 0x000fe400078e3cff */
[----:B--2---:R-:W-:Y:S02]  /*0860*/  @P6 LOP3.LUT R3, R3, R16, RZ, 0x3c, !PT ;  /* 0x0000001003036212 */ /* 0x004fe400078e3cff */
[----:B---3--:R-:W-:Y:S02]  /*0870*/  @P6 LOP3.LUT R7, R7, R18, RZ, 0x3c, !PT ;  /* 0x0000001207076212 */ /* 0x008fe400078e3cff */
[----:B----4-:R-:W-:Y:S02]  /*0880*/  @P0 LOP3.LUT R3, R3, R20, RZ, 0x3c, !PT ;  /* 0x0000001403030212 */ /* 0x010fe400078e3cff */
[----:B------:R-:W-:Y:S02]  /*0890*/  @P0 LOP3.LUT R7, R7, R24, RZ, 0x3c, !PT ;  /* 0x0000001807070212 */ /* 0x000fe400078e3cff */
[----:B------:R-:W-:-:S13]  /*08a0*/  R2P PR, R22.B1, 0x7f ;  /* 0x0000007f16007804 */ /* 0x000fda0000001000 */
[----:B------:R-:W2:Y:S04]  /*08b0*/  @P0 LDG.E R18, desc[UR6][R14.64+0xa0] ;  /* 0x0000a0060e120981 */ /* 0x000ea8000c1e1900 */
[----:B------:R-:W3:Y:S04]  /*08c0*/  @P0 LDG.E R19, desc[UR6][R14.64+0xa4] ;  /* 0x0000a4060e130981 */ /* 0x000ee8000c1e1900 */
[----:B------:R-:W4:Y:S04]  /*08d0*/  @P0 LDG.E R20, desc[UR6][R14.64+0xa8] ;  /* 0x0000a8060e140981 */ /* 0x000f28000c1e1900 */
[----:B------:R-:W4:Y:S04]  /*08e0*/  @P0 LDG.E R21, desc[UR6][R14.64+0xac] ;  /* 0x0000ac060e150981 */ /* 0x000f28000c1e1900 */
[----:B------:R-:W4:Y:S04]  /*08f0*/  @P0 LDG.E R24, desc[UR6][R14.64+0xb0] ;  /* 0x0000b0060e180981 */ /* 0x000f28000c1e1900 */
[----:B------:R-:W4:Y:S04]  /*0900*/  @P1 LDG.E R16, desc[UR6][R14.64+0xbc] ;  /* 0x0000bc060e101981 */ /* 0x000f28000c1e1900 */
[----:B------:R-:W4:Y:S04]  /*0910*/  @P1 LDG.E R26, desc[UR6][R14.64+0xb4] ;  /* 0x0000b4060e1a1981 */ /* 0x000f28000c1e1900 */
        /* <DEDUP_REMOVED lines=11> */
[----:B------:R-:W-:Y:S01]  /*09d0*/  LOP3.LUT P0, RZ, R22, 0x8000, RZ, 0xc0, !PT ;  /* 0x0000800016ff7812 */ /* 0x000fe2000780c0ff */
[----:B------:R-:W4:Y:S01]  /*09e0*/  @P2 LDG.E R24, desc[UR6][R14.64+0xd8] ;  /* 0x0000d8060e182981 */ /* 0x000f22000c1e1900 */
[----:B------:R-:W-:-:S03]  /*09f0*/  @P1 LOP3.LUT R7, R7, R16, RZ, 0x3c, !PT ;  /* 0x0000001007071212 */ /* 0x000fc600078e3cff */
[----:B------:R-:W4:Y:S01]  /*0a00*/  @P2 LDG.E R22, desc[UR6][R14.64+0xd0] ;  /* 0x0000d0060e162981 */ /* 0x000f22000c1e1900 */
[----:B------:R-:W-:-:S03]  /*0a10*/  @P1 LOP3.LUT R3, R3, R26, RZ, 0x3c, !PT ;  /* 0x0000001a03031212 */ /* 0x000fc600078e3cff */
[----:B------:R-:W4:Y:S01]  /*0a20*/  @P3 LDG.E R16, desc[UR6][R14.64+0xe4] ;  /* 0x0000e4060e103981 */ /* 0x000f22000c1e1900 */
[----:B------:R-:W-:-:S03]  /*0a30*/  @P1 LOP3.LUT R6, R6, R23, RZ, 0x3c, !PT ;  /* 0x0000001706061212 */ /* 0x000fc600078e3cff */
[----:B------:R-:W4:Y:S01]  /*0a40*/  @P3 LDG.E R26, desc[UR6][R14.64+0xdc] ;  /* 0x0000dc060e1a3981 */ /* 0x000f22000c1e1900 */
[----:B------:R-:W-:-:S03]  /*0a50*/  @P1 LOP3.LUT R4, R4, R17, RZ, 0x3c, !PT ;  /* 0x0000001104041212 */ /* 0x000fc600078e3cff */
        /* <DEDUP_REMOVED lines=43> */
[----:B------:R-:W-:-:S04]  /*0d10*/  UIADD3 UR4, UPT, UPT, UR4, 0x10, URZ ;  /* 0x0000001004047890 */ /* 0x000fc8000fffe0ff */
[----:B------:R-:W-:Y:S01]  /*0d20*/  UISETP.NE.AND UP0, UPT, UR4, 0x20, UPT ;  /* 0x000000200400788c */ /* 0x000fe2000bf05270 */
[----:B--2---:R-:W-:Y:S02]  /*0d30*/  @P5 LOP3.LUT R5, R5, R18, RZ, 0x3c, !PT ;  /* 0x0000001205055212 */ /* 0x004fe400078e3cff */
[----:B---3--:R-:W-:Y:S02]  /*0d40*/  @P6 LOP3.LUT R6, R6, R19, RZ, 0x3c, !PT ;  /* 0x0000001306066212 */ /* 0x008fe400078e3cff */
[----:B----4-:R-:W-:Y:S02]  /*0d50*/  @P6 LOP3.LUT R3, R3, R20, RZ, 0x3c, !PT ;  /* 0x0000001403036212 */ /* 0x010fe400078e3cff */
[----:B------:R-:W-:Y:S02]  /*0d60*/  @P6 LOP3.LUT R4, R4, R21, RZ, 0x3c, !PT ;  /* 0x0000001504046212 */ /* 0x000fe400078e3cff */
[----:B------:R-:W-:Y:S02]  /*0d70*/  @P6 LOP3.LUT R7, R7, R22, RZ, 0x3c, !PT ;  /* 0x0000001607076212 */ /* 0x000fe400078e3cff */
[----:B------:R-:W-:-:S02]  /*0d80*/  @P6 LOP3.LUT R5, R5, R16, RZ, 0x3c, !PT ;  /* 0x0000001005056212 */ /* 0x000fc400078e3cff */
[----:B------:R-:W-:Y:S02]  /*0d90*/  @P0 LOP3.LUT R3, R3, R24, RZ, 0x3c, !PT ;  /* 0x0000001803030212 */ /* 0x000fe400078e3cff */
[----:B------:R-:W-:Y:S02]  /*0da0*/  @P0 LOP3.LUT R5, R5, R28, RZ, 0x3c, !PT ;  /* 0x0000001c05050212 */ /* 0x000fe400078e3cff */
[----:B------:R-:W-:Y:S02]  /*0db0*/  @P0 LOP3.LUT R7, R7, R26, RZ, 0x3c, !PT ;  /* 0x0000001a07070212 */ /* 0x000fe400078e3cff */
[----:B------:R-:W-:Y:S02]  /*0dc0*/  @P0 LOP3.LUT R4, R4, R23, RZ, 0x3c, !PT ;  /* 0x0000001704040212 */ /* 0x000fe400078e3cff */
[----:B------:R-:W-:Y:S01]  /*0dd0*/  @P0 LOP3.LUT R6, R6, R17, RZ, 0x3c, !PT ;  /* 0x0000001106060212 */ /* 0x000fe200078e3cff */
[----:B------:R-:W-:Y:S06]  /*0de0*/  BRA.U UP0, `(.L_x_9) ;  /* 0xfffffff500487547 */ /* 0x000fec000b83ffff */
[----:B------:R-:W-:-:S05]  /*0df0*/  VIADD R2, R2, 0x1 ;  /* 0x0000000102027836 */ /* 0x000fca0000000000 */
[----:B------:R-:W-:-:S13]  /*0e00*/  ISETP.NE.AND P0, PT, R2, 0x5, PT ;  /* 0x000000050200780c */ /* 0x000fda0003f05270 */
[----:B------:R-:W-:Y:S05]  /*0e10*/  @P0 BRA `(.L_x_10) ;  /* 0xfffffff400300947 */ /* 0x000fea000383ffff */
[----:B------:R-:W-:Y:S01]  /*0e20*/  LOP3.LUT R2, R10, 0x3, RZ, 0xc0, !PT ;  /* 0x000000030a027812 */ /* 0x000fe200078ec0ff */
[----:B------:R0:W-:Y:S03]  /*0e30*/  STL.64 [R1+0x8], R6 ;  /* 0x0000080601007387 */ /* 0x0001e60000100a00 */
[----:B------:R-:W-:Y:S01]  /*0e40*/  ISETP.NE.U32.AND P0, PT, R2, 0x1, PT ;  /* 0x000000010200780c */ /* 0x000fe20003f05070 */
[----:B------:R0:W-:Y:S03]  /*0e50*/  STL.64 [R1+0x10], R4 ;  /* 0x0000100401007387 */ /* 0x0001e60000100a00 */
[----:B------:R-:W-:Y:S01]  /*0e60*/  ISETP.NE.AND.EX P0, PT, RZ, RZ, PT, P0 ;  /* 0x000000ffff00720c */ /* 0x000fe20003f05300 */
[----:B------:R0:W-:-:S12]  /*0e70*/  STL [R1+0x4], R3 ;  /* 0x0000040301007387 */ /* 0x0001d80000100800 */
[----:B0-----:R-:W-:Y:S05]  /*0e80*/  @!P0 BRA `(.L_x_8) ;  /* 0x0000001400f08947 */ /* 0x001fea0003800000 */
[----:B------:R-:W-:Y:S01]  /*0e90*/  UMOV UR4, URZ ;  /* 0x000000ff00047c82 */ /* 0x000fe20008000000 */
[----:B------:R-:W-:Y:S01]  /*0ea0*/  CS2R R2, SRZ ;  /* 0x0000000000027805 */ /* 0x000fe2000001ff00 */
[----:B------:R-:W-:Y:S01]  /*0eb0*/  IMAD.MOV.U32 R4, RZ, RZ, RZ ;  /* 0x000000ffff047224 */ /* 0x000fe200078e00ff */
[----:B------:R-:W-:Y:S01]  /*0ec0*/  CS2R R6, SRZ ;  /* 0x0000000000067805 */ /* 0x000fe2000001ff00 */
[----:B------:R-:W-:-:S07]  /*0ed0*/  IMAD.U32 R5, RZ, RZ, UR4 ;  /* 0x00000004ff057e24 */ /* 0x000fce000f8e00ff */
.L_x_12:
[----:B------:R-:W-:-:S06]  /*0ee0*/  IMAD R12, R2, 0x4, R1 ;  /* 0x00000004020c7824 */ /* 0x000fcc00078e0201 */
[----:B------:R-:W5:Y:S01]  /*0ef0*/  LDL R12, [R12+0x4] ;  /* 0x000004000c0c7983 */ /* 0x000f620000100800 */
[----:B------:R-:W-:-:S05]  /*0f00*/  UMOV UR4, URZ ;  /* 0x000000ff00047c82 */ /* 0x000fca0008000000 */
.L_x_11:
        /* <DEDUP_REMOVED lines=180> */
[----:B------:R0:W-:Y:S03]  /*1a50*/  STL [R1+0x4], R3 ;  /* 0x0000040301007387 */ /* 0x0001e60000100800 */
[----:B------:R-:W-:Y:S01]  /*1a60*/  ISETP.NE.AND.EX P0, PT, RZ, RZ, PT, P0 ;  /* 0x000000ffff00720c */ /* 0x000fe20003f05300 */
[----:B------:R0:W-:-:S12]  /*1a70*/  STL.64 [R1+0x10], R4 ;  /* 0x0000100401007387 */ /* 0x0001d80000100a00 */
[----:B0-----:R-:W-:Y:S05]  /*1a80*/  @P0 BRA `(.L_x_8) ;  /* 0x0000000800f00947 */ /* 0x001fea0003800000 */
[----:B------:R-:W-:Y:S01]  /*1a90*/  UMOV UR4, URZ ;  /* 0x000000ff00047c82 */ /* 0x000fe20008000000 */
[----:B------:R-:W-:Y:S01]  /*1aa0*/  CS2R R2, SRZ ;  /* 0x0000000000027805 */ /* 0x000fe2000001ff00 */
[----:B------:R-:W-:Y:S01]  /*1ab0*/  IMAD.MOV.U32 R4, RZ, RZ, RZ ;  /* 0x000000ffff047224 */ /* 0x000fe200078e00ff */
[----:B------:R-:W-:Y:S01]  /*1ac0*/  CS2R R6, SRZ ;  /* 0x0000000000067805 */ /* 0x000fe2000001ff00 */
[----:B------:R-:W-:-:S07]  /*1ad0*/  IMAD.U32 R5, RZ, RZ, UR4 ;  /* 0x00000004ff057e24 */ /* 0x000fce000f8e00ff */
.L_x_14:
[----:B------:R-:W-:-:S06]  /*1ae0*/  IMAD R12, R2, 0x4, R1 ;  /* 0x00000004020c7824 */ /* 0x000fcc00078e0201 */
[----:B------:R-:W5:Y:S01]  /*1af0*/  LDL R12, [R12+0x4] ;  /* 0x000004000c0c7983 */ /* 0x000f620000100800 */
[----:B------:R-:W-:-:S05]  /*1b00*/  UMOV UR4, URZ ;  /* 0x000000ff00047c82 */ /* 0x000fca0008000000 */
.L_x_13:
        /* <DEDUP_REMOVED lines=177> */
[----:B------:R0:W-:Y:S04]  /*2620*/  STL.64 [R1+0x8], R6 ;  /* 0x0000080601007387 */ /* 0x0001e80000100a00 */
[----:B------:R0:W-:Y:S04]  /*2630*/  STL [R1+0x4], R3 ;  /* 0x0000040301007387 */ /* 0x0001e80000100800 */
[----:B------:R0:W-:Y:S02]  /*2640*/  STL.64 [R1+0x10], R4 ;  /* 0x0000100401007387 */ /* 0x0001e40000100a00 */
.L_x_8:
[----:B------:R-:W-:Y:S05]  /*2650*/  BSYNC.RECONVERGENT B1 ;  /* 0x0000000000017941 */ /* 0x000fea0003800200 */
.L_x_7:
[C---:B------:R-:W-:Y:S01]  /*2660*/  ISETP.GT.U32.AND P0, PT, R10.reuse, 0x3, PT ;  /* 0x000000030a00780c */ /* 0x040fe20003f04070 */
[----:B------:R-:W-:Y:S01]  /*2670*/  VIADD R11, R11, 0x1 ;  /* 0x000000010b0b7836 */ /* 0x000fe20000000000 */
[--C-:B------:R-:W-:Y:S02]  /*2680*/  SHF.R.U64 R10, R10, 0x2, R13.reuse ;  /* 0x000000020a0a7819 */ /* 0x100fe4000000120d */
[----:B------:R-:W-:Y:S02]  /*2690*/  ISETP.GT.U32.AND.EX P0, PT, R13, RZ, PT, P0 ;  /* 0x000000ff0d00720c */ /* 0x000fe40003f04100 */
[----:B------:R-:W-:-:S11]  /*26a0*/  SHF.R.U32.HI R13, RZ, 0x2, R13 ;  /* 0x00000002ff0d7819 */ /* 0x000fd6000001160d */
[----:B------:R-:W-:Y:S05]  /*26b0*/  @P0 BRA `(.L_x_15) ;  /* 0xffffffd800e00947 */ /* 0x000fea000383ffff */
.L_x_6:
[----:B------:R-:W-:Y:S05]  /*26c0*/  BSYNC.RECONVERGENT B0 ;  /* 0x0000000000007941 */ /* 0x000fea0003800200 */
.L_x_5:
[----:B0-----:R-:W0:Y:S01]  /*26d0*/  LDC R6, c[0x0][0x38c] ;  /* 0x0000e300ff067b82 */ /* 0x001e220000000800 */
[----:B------:R-:W-:Y:S01]  /*26e0*/  SHF.R.U32.HI R2, RZ, 0x2, R3 ;  /* 0x00000002ff027819 */ /* 0x000fe20000011603 */
[----:B------:R-:W1:Y:S01]  /*26f0*/  LDCU.64 UR4, c[0x0][0x380] ;  /* 0x00007000ff0477ac */ /* 0x000e620008000a00 */
[----:B------:R-:W-:Y:S02]  /*2700*/  SHF.R.S32.HI R7, RZ, 0x1f, R0 ;  /* 0x0000001fff077819 */ /* 0x000fe40000011400 */
[----:B------:R-:W-:Y:S01]  /*2710*/  LOP3.LUT R2, R2, R3, RZ, 0x3c, !PT ;  /* 0x0000000302027212 */ /* 0x000fe200078e3cff */
[----:B------:R-:W-:-:S04]  /*2720*/  IMAD.SHL.U32 R3, R5, 0x10, RZ ;  /* 0x0000001005037824 */ /* 0x000fc800078e00ff */
[----:B------:R-:W-:-:S05]  /*2730*/  IMAD.SHL.U32 R4, R2, 0x2, RZ ;  /* 0x0000000202047824 */ /* 0x000fca00078e00ff */
[----:B------:R-:W-:-:S04]  /*2740*/  LOP3.LUT R4, R2, R4, R3, 0x96, !PT ;  /* 0x0000000402047212 */ /* 0x000fc800078e9603 */
[----:B------:R-:W-:Y:S01]  /*2750*/  LOP3.LUT R4, R4, R5, RZ, 0x3c, !PT ;  /* 0x0000000504047212 */ /* 0x000fe200078e3cff */
[----:B------:R-:W-:Y:S01]  /*2760*/  IMAD.MOV.U32 R5, RZ, RZ, 0x40800000 ;  /* 0x40800000ff057424 */ /* 0x000fe200078e00ff */
[----:B-1----:R-:W-:Y:S02]  /*2770*/  LEA R2, P0, R0, UR4, 0x2 ;  /* 0x0000000400027c11 */ /* 0x002fe4000f8010ff */
[----:B0-----:R-:W-:-:S05]  /*2780*/  LOP3.LUT R6, R6, 0xaad26b49, RZ, 0x3c, !PT ;  /* 0xaad26b4906067812 */ /* 0x001fca00078e3cff */
[----:B------:R-:W-:-:S05]  /*2790*/  IMAD R3, R6, 0x4182bed5, RZ ;  /* 0x4182bed506037824 */ /* 0x000fca00078e02ff */
[----:B------:R-:W-:Y:S01]  /*27a0*/  IADD3 R4, PT, PT, R3, -0x26039c23, R4 ;  /* 0xd9fc63dd03047810 */ /* 0x000fe20007ffe004 */
[----:B------:R-:W-:-:S03]  /*27b0*/  IMAD.MOV.U32 R3, RZ, RZ, 0x2f800000 ;  /* 0x2f800000ff037424 */ /* 0x000fc600078e00ff */
[----:B------:R-:W-:-:S05]  /*27c0*/  I2FP.F32.U32 R4, R4 ;  /* 0x0000000400047245 */ /* 0x000fca0000201000 */
[----:B------:R-:W-:Y:S01]  /*27d0*/  FFMA R4, R4, R3, 1.1641532182693481445e-10 ;  /* 0x2f00000004047423 */ /* 0x000fe20000000003 */
[----:B------:R-:W-:-:S03]  /*27e0*/  LEA.HI.X R3, R0, UR5, R7, 0x2, P0 ;  /* 0x0000000500037c11 */ /* 0x000fc600080f1407 */
[----:B------:R-:W-:-:S05]  /*27f0*/  FFMA R5, R4, R5, -2 ;  /* 0xc000000004057423 */ /* 0x000fca0000000005 */
[----:B------:R-:W-:Y:S01]  /*2800*/  STG.E desc[UR6][R2.64], R5 ;  /* 0x0000000502007986 */ /* 0x000fe2000c101906 */
[----:B------:R-:W-:Y:S05]  /*2810*/  EXIT ;  /* 0x000000000000794d */ /* 0x000fea0003800000 */
.L_x_16:
        /* <DEDUP_REMOVED lines=14> */
.L_x_18:


//--------------------- .nv.global.init           --------------------------
	.section	.nv.global.init,"aw",@progbits
	.align	4
.nv.global.init:
	.type		mrg32k3aM1SubSeq,@object
	.size		mrg32k3aM1SubSeq,(mrg32k3aM2SubSeq - mrg32k3aM1SubSeq)
mrg32k3aM1SubSeq:
        /*0000*/ 	.byte	0x0b, 0xcc, 0xee, 0x04, 0x73, 0x29, 0x8b, 0x6f, 0xf6, 0x53, 0x03, 0xf6, 0x23, 0xf6, 0xea, 0xda
        /* <DEDUP_REMOVED lines=125> */
	.type		mrg32k3aM2SubSeq,@object
	.size		mrg32k3aM2SubSeq,(mrg32k3aM1 - mrg32k3aM2SubSeq)
mrg32k3aM2SubSeq:
        /* <DEDUP_REMOVED lines=126> */
	.type		mrg32k3aM1,@object
	.size		mrg32k3aM1,(mrg32k3aM1Seq - mrg32k3aM1)
mrg32k3aM1:
        /* <DEDUP_REMOVED lines=144> */
	.type		mrg32k3aM1Seq,@object
	.size		mrg32k3aM1Seq,(mrg32k3aM2 - mrg32k3aM1Seq)
mrg32k3aM1Seq:
        /* <DEDUP_REMOVED lines=144> */
	.type		mrg32k3aM2,@object
	.size		mrg32k3aM2,(mrg32k3aM2Seq - mrg32k3aM2)
mrg32k3aM2:
        /* <DEDUP_REMOVED lines=144> */
	.type		mrg32k3aM2Seq,@object
	.size		mrg32k3aM2Seq,(precalc_xorwow_matrix - mrg32k3aM2Seq)
mrg32k3aM2Seq:
        /* <DEDUP_REMOVED lines=144> */
	.type		precalc_xorwow_matrix,@object
	.size		precalc_xorwow_matrix,(precalc_xorwow_offset_matrix - precalc_xorwow_matrix)
precalc_xorwow_matrix:
        /* <DEDUP_REMOVED lines=6400> */
	.type		precalc_xorwow_offset_matrix,@object
	.size		precalc_xorwow_offset_matrix,(.L_1 - precalc_xorwow_offset_matrix)
precalc_xorwow_offset_matrix:
        /* <DEDUP_REMOVED lines=6400> */
.L_1:


//--------------------- .nv.shared.reserved.0     --------------------------
	.section	.nv.shared.reserved.0,"aw",@nobits
	.weak		__nv_reservedSMEM_offset_0_alias
	.size		__nv_reservedSMEM_offset_0_alias, 0, 64
	.other		__nv_reservedSMEM_offset_0_alias,@"STO_CUDA_RESERVED_SHARED STV_DEFAULT"
__nv_reservedSMEM_offset_0_alias:
	.zero		0
	.zero		64


//--------------------- .nv.constant0._Z6matmuliPfS_S_ --------------------------
	.section	.nv.constant0._Z6matmuliPfS_S_,"a",@progbits
	.sectionflags	@""
	.align	4
.nv.constant0._Z6matmuliPfS_S_:
	.zero		928


//--------------------- .nv.constant0._Z16initializeMatrixPfij --------------------------
	.section	.nv.constant0._Z16initializeMatrixPfij,"a",@progbits
	.sectionflags	@""
	.align	4
.nv.constant0._Z16initializeMatrixPfij:
	.zero		912


//--------------------- SYMBOLS --------------------------

	.type		.nv.reservedSmem.offset0,@object
	.size		.nv.reservedSmem.offset0,0x4
